//
// Generated by NVIDIA NVVM Compiler
//
// Compiler Build ID: CL-36424714
// Cuda compilation tools, release 13.0, V13.0.88
// Based on NVVM 20.0.0
//

.version 9.0
.target sm_100
.address_size 64

	// .globl	_Z6warmupPfS_
.const .align 4 .b8 ctaps[1024];
.extern .shared .align 16 .b8 shared_taps[];

.visible .entry _Z6warmupPfS_(
	.param .u64 .ptr .align 1 _Z6warmupPfS__param_0,
	.param .u64 .ptr .align 1 _Z6warmupPfS__param_1
)
{
	.reg .b32 	%r<5>;
	.reg .b32 	%f<3>;
	.reg .b64 	%rd<8>;

	ld.param.u64 	%rd1, [_Z6warmupPfS__param_0];
	ld.param.u64 	%rd2, [_Z6warmupPfS__param_1];
	cvta.to.global.u64 	%rd3, %rd2;
	cvta.to.global.u64 	%rd4, %rd1;
	mov.u32 	%r1, %tid.x;
	mov.u32 	%r2, %ctaid.x;
	mov.u32 	%r3, %ntid.x;
	mad.lo.s32 	%r4, %r2, %r3, %r1;
	mul.wide.s32 	%rd5, %r4, 4;
	add.s64 	%rd6, %rd4, %rd5;
	ld.global.f32 	%f1, [%rd6];
	mul.f32 	%f2, %f1, %f1;
	add.s64 	%rd7, %rd3, %rd5;
	st.global.f32 	[%rd7], %f2;
	ret;

}
	// .globl	_Z9pfbFilterPfS_S_i
.visible .entry _Z9pfbFilterPfS_S_i(
	.param .u64 .ptr .align 1 _Z9pfbFilterPfS_S_i_param_0,
	.param .u64 .ptr .align 1 _Z9pfbFilterPfS_S_i_param_1,
	.param .u64 .ptr .align 1 _Z9pfbFilterPfS_S_i_param_2,
	.param .u32 _Z9pfbFilterPfS_S_i_param_3
)
{
	.reg .pred 	%p<10>;
	.reg .b32 	%r<83>;
	.reg .b32 	%f<57>;
	.reg .b64 	%rd<64>;

	ld.param.u64 	%rd4, [_Z9pfbFilterPfS_S_i_param_0];
	ld.param.u64 	%rd5, [_Z9pfbFilterPfS_S_i_param_1];
	ld.param.u64 	%rd6, [_Z9pfbFilterPfS_S_i_param_2];
	ld.param.u32 	%r45, [_Z9pfbFilterPfS_S_i_param_3];
	cvta.to.global.u64 	%rd7, %rd4;
	cvta.to.global.u64 	%rd1, %rd6;
	cvta.to.global.u64 	%rd8, %rd5;
	mov.u32 	%r1, %ntid.x;
	mov.u32 	%r2, %tid.x;
	mov.u32 	%r46, %tid.y;
	mov.u32 	%r47, %ctaid.x;
	mov.u32 	%r48, %ntid.y;
	mad.lo.s32 	%r49, %r48, %r47, %r46;
	mad.lo.s32 	%r50, %r49, %r1, %r2;
	mul.wide.s32 	%rd9, %r50, 4;
	add.s64 	%rd2, %rd8, %rd9;
	ld.global.f32 	%f9, [%rd2];
	mul.wide.u32 	%rd10, %r2, 4;
	add.s64 	%rd11, %rd1, %rd10;
	ld.global.f32 	%f10, [%rd11];
	mul.f32 	%f55, %f9, %f10;
	add.s64 	%rd3, %rd7, %rd9;
	st.global.f32 	[%rd3], %f55;
	setp.lt.s32 	%p1, %r45, 2;
	@%p1 bra 	$L__BB1_13;
	add.s32 	%r3, %r45, -1;
	add.s32 	%r52, %r45, -2;
	setp.lt.u32 	%p2, %r52, 7;
	mov.b32 	%r81, 1;
	@%p2 bra 	$L__BB1_5;
	and.b32  	%r54, %r3, -8;
	neg.s32 	%r79, %r54;
	shl.b32 	%r5, %r1, 3;
	shl.b32 	%r55, %r1, 1;
	add.s32 	%r76, %r2, %r55;
	mad.lo.s32 	%r75, %r1, 3, %r2;
	shl.b32 	%r8, %r1, 2;
	add.s32 	%r74, %r2, %r8;
	mad.lo.s32 	%r73, %r1, 5, %r2;
	mad.lo.s32 	%r72, %r1, 6, %r2;
	mad.lo.s32 	%r71, %r1, 7, %r2;
	add.s32 	%r70, %r2, %r5;
	add.s32 	%r69, %r2, %r1;
	mov.b32 	%r78, 0;
	cvt.u64.u32 	%rd16, %r8;
	mov.u32 	%r77, %r1;
$L__BB1_3:
	.pragma "nounroll";
	mul.wide.s32 	%rd12, %r77, 4;
	add.s64 	%rd13, %rd2, %rd12;
	ld.global.f32 	%f11, [%rd13];
	mul.wide.u32 	%rd14, %r69, 4;
	add.s64 	%rd15, %rd1, %rd14;
	ld.global.f32 	%f12, [%rd15];
	fma.rn.f32 	%f13, %f11, %f12, %f55;
	st.global.f32 	[%rd3], %f13;
	add.s64 	%rd17, %rd13, %rd16;
	ld.global.f32 	%f14, [%rd17];
	mul.wide.u32 	%rd18, %r76, 4;
	add.s64 	%rd19, %rd1, %rd18;
	ld.global.f32 	%f15, [%rd19];
	fma.rn.f32 	%f16, %f14, %f15, %f13;
	st.global.f32 	[%rd3], %f16;
	add.s64 	%rd20, %rd17, %rd16;
	ld.global.f32 	%f17, [%rd20];
	mul.wide.u32 	%rd21, %r75, 4;
	add.s64 	%rd22, %rd1, %rd21;
	ld.global.f32 	%f18, [%rd22];
	fma.rn.f32 	%f19, %f17, %f18, %f16;
	st.global.f32 	[%rd3], %f19;
	add.s64 	%rd23, %rd20, %rd16;
	ld.global.f32 	%f20, [%rd23];
	mul.wide.u32 	%rd24, %r74, 4;
	add.s64 	%rd25, %rd1, %rd24;
	ld.global.f32 	%f21, [%rd25];
	fma.rn.f32 	%f22, %f20, %f21, %f19;
	st.global.f32 	[%rd3], %f22;
	add.s64 	%rd26, %rd23, %rd16;
	ld.global.f32 	%f23, [%rd26];
	mul.wide.u32 	%rd27, %r73, 4;
	add.s64 	%rd28, %rd1, %rd27;
	ld.global.f32 	%f24, [%rd28];
	fma.rn.f32 	%f25, %f23, %f24, %f22;
	st.global.f32 	[%rd3], %f25;
	add.s64 	%rd29, %rd26, %rd16;
	ld.global.f32 	%f26, [%rd29];
	mul.wide.u32 	%rd30, %r72, 4;
	add.s64 	%rd31, %rd1, %rd30;
	ld.global.f32 	%f27, [%rd31];
	fma.rn.f32 	%f28, %f26, %f27, %f25;
	st.global.f32 	[%rd3], %f28;
	add.s64 	%rd32, %rd29, %rd16;
	ld.global.f32 	%f29, [%rd32];
	mul.wide.u32 	%rd33, %r71, 4;
	add.s64 	%rd34, %rd1, %rd33;
	ld.global.f32 	%f30, [%rd34];
	fma.rn.f32 	%f31, %f29, %f30, %f28;
	st.global.f32 	[%rd3], %f31;
	add.s64 	%rd35, %rd32, %rd16;
	ld.global.f32 	%f32, [%rd35];
	mul.wide.u32 	%rd36, %r70, 4;
	add.s64 	%rd37, %rd1, %rd36;
	ld.global.f32 	%f33, [%rd37];
	fma.rn.f32 	%f55, %f32, %f33, %f31;
	st.global.f32 	[%rd3], %f55;
	add.s32 	%r79, %r79, 8;
	add.s32 	%r78, %r78, 8;
	add.s32 	%r77, %r77, %r5;
	add.s32 	%r76, %r76, %r5;
	add.s32 	%r75, %r75, %r5;
	add.s32 	%r74, %r74, %r5;
	add.s32 	%r73, %r73, %r5;
	add.s32 	%r72, %r72, %r5;
	add.s32 	%r71, %r71, %r5;
	add.s32 	%r70, %r70, %r5;
	add.s32 	%r69, %r69, %r5;
	setp.ne.s32 	%p3, %r79, 0;
	@%p3 bra 	$L__BB1_3;
	add.s32 	%r81, %r78, 1;
$L__BB1_5:
	and.b32  	%r39, %r3, 7;
	setp.eq.s32 	%p4, %r39, 0;
	@%p4 bra 	$L__BB1_13;
	and.b32  	%r40, %r3, 3;
	setp.lt.u32 	%p5, %r39, 4;
	@%p5 bra 	$L__BB1_8;
	mul.lo.s32 	%r56, %r81, %r1;
	mul.wide.s32 	%rd38, %r56, 4;
	add.s64 	%rd39, %rd2, %rd38;
	ld.global.f32 	%f34, [%rd39];
	add.s32 	%r57, %r56, %r2;
	mul.wide.u32 	%rd40, %r57, 4;
	add.s64 	%rd41, %rd1, %rd40;
	ld.global.f32 	%f35, [%rd41];
	fma.rn.f32 	%f36, %f34, %f35, %f55;
	st.global.f32 	[%rd3], %f36;
	shl.b32 	%r58, %r1, 2;
	cvt.u64.u32 	%rd42, %r58;
	add.s64 	%rd43, %rd39, %rd42;
	ld.global.f32 	%f37, [%rd43];
	add.s32 	%r59, %r57, %r1;
	mul.wide.u32 	%rd44, %r59, 4;
	add.s64 	%rd45, %rd1, %rd44;
	ld.global.f32 	%f38, [%rd45];
	fma.rn.f32 	%f39, %f37, %f38, %f36;
	st.global.f32 	[%rd3], %f39;
	add.s64 	%rd46, %rd43, %rd42;
	ld.global.f32 	%f40, [%rd46];
	add.s32 	%r60, %r59, %r1;
	mul.wide.u32 	%rd47, %r60, 4;
	add.s64 	%rd48, %rd1, %rd47;
	ld.global.f32 	%f41, [%rd48];
	fma.rn.f32 	%f42, %f40, %f41, %f39;
	st.global.f32 	[%rd3], %f42;
	add.s64 	%rd49, %rd46, %rd42;
	ld.global.f32 	%f43, [%rd49];
	add.s32 	%r61, %r60, %r1;
	mul.wide.u32 	%rd50, %r61, 4;
	add.s64 	%rd51, %rd1, %rd50;
	ld.global.f32 	%f44, [%rd51];
	fma.rn.f32 	%f55, %f43, %f44, %f42;
	st.global.f32 	[%rd3], %f55;
	add.s32 	%r81, %r81, 4;
$L__BB1_8:
	setp.eq.s32 	%p6, %r40, 0;
	@%p6 bra 	$L__BB1_13;
	setp.eq.s32 	%p7, %r40, 1;
	@%p7 bra 	$L__BB1_11;
	mul.lo.s32 	%r62, %r81, %r1;
	mul.wide.s32 	%rd52, %r62, 4;
	add.s64 	%rd53, %rd2, %rd52;
	ld.global.f32 	%f45, [%rd53];
	add.s32 	%r63, %r62, %r2;
	mul.wide.u32 	%rd54, %r63, 4;
	add.s64 	%rd55, %rd1, %rd54;
	ld.global.f32 	%f46, [%rd55];
	fma.rn.f32 	%f47, %f45, %f46, %f55;
	st.global.f32 	[%rd3], %f47;
	shl.b32 	%r64, %r1, 2;
	cvt.u64.u32 	%rd56, %r64;
	add.s64 	%rd57, %rd53, %rd56;
	ld.global.f32 	%f48, [%rd57];
	add.s32 	%r65, %r63, %r1;
	mul.wide.u32 	%rd58, %r65, 4;
	add.s64 	%rd59, %rd1, %rd58;
	ld.global.f32 	%f49, [%rd59];
	fma.rn.f32 	%f55, %f48, %f49, %f47;
	st.global.f32 	[%rd3], %f55;
	add.s32 	%r81, %r81, 2;
$L__BB1_11:
	and.b32  	%r66, %r3, 1;
	setp.eq.b32 	%p8, %r66, 1;
	not.pred 	%p9, %p8;
	@%p9 bra 	$L__BB1_13;
	mul.lo.s32 	%r67, %r81, %r1;
	mul.wide.s32 	%rd60, %r67, 4;
	add.s64 	%rd61, %rd2, %rd60;
	ld.global.f32 	%f50, [%rd61];
	add.s32 	%r68, %r67, %r2;
	mul.wide.u32 	%rd62, %r68, 4;
	add.s64 	%rd63, %rd1, %rd62;
	ld.global.f32 	%f51, [%rd63];
	fma.rn.f32 	%f52, %f50, %f51, %f55;
	st.global.f32 	[%rd3], %f52;
$L__BB1_13:
	ret;

}
	// .globl	_Z10pfbFilter4PfS_S_i
.visible .entry _Z10pfbFilter4PfS_S_i(
	.param .u64 .ptr .align 1 _Z10pfbFilter4PfS_S_i_param_0,
	.param .u64 .ptr .align 1 _Z10pfbFilter4PfS_S_i_param_1,
	.param .u64 .ptr .align 1 _Z10pfbFilter4PfS_S_i_param_2,
	.param .u32 _Z10pfbFilter4PfS_S_i_param_3
)
{
	.reg .pred 	%p<8>;
	.reg .b32 	%r<55>;
	.reg .b32 	%f<109>;
	.reg .b64 	%rd<58>;

	ld.param.u64 	%rd5, [_Z10pfbFilter4PfS_S_i_param_0];
	ld.param.u64 	%rd6, [_Z10pfbFilter4PfS_S_i_param_1];
	ld.param.u64 	%rd7, [_Z10pfbFilter4PfS_S_i_param_2];
	ld.param.u32 	%r29, [_Z10pfbFilter4PfS_S_i_param_3];
	cvta.to.global.u64 	%rd8, %rd5;
	cvta.to.global.u64 	%rd1, %rd7;
	cvta.to.global.u64 	%rd9, %rd6;
	mov.u32 	%r1, %ntid.x;
	mov.u32 	%r2, %tid.x;
	mov.u32 	%r30, %tid.y;
	mov.u32 	%r31, %ctaid.x;
	mov.u32 	%r32, %ntid.y;
	mad.lo.s32 	%r33, %r32, %r31, %r30;
	shl.b32 	%r3, %r1, 2;
	mad.lo.s32 	%r34, %r3, %r33, %r2;
	mul.wide.s32 	%rd10, %r34, 4;
	add.s64 	%rd2, %rd9, %rd10;
	ld.global.f32 	%f13, [%rd2];
	mul.wide.u32 	%rd11, %r2, 4;
	add.s64 	%rd12, %rd1, %rd11;
	ld.global.f32 	%f14, [%rd12];
	mul.f32 	%f108, %f13, %f14;
	add.s64 	%rd3, %rd8, %rd10;
	st.global.f32 	[%rd3], %f108;
	cvt.u64.u32 	%rd13, %r3;
	add.s64 	%rd14, %rd2, %rd13;
	ld.global.f32 	%f15, [%rd14];
	ld.global.f32 	%f16, [%rd12];
	mul.f32 	%f107, %f15, %f16;
	add.s64 	%rd15, %rd3, %rd13;
	st.global.f32 	[%rd15], %f107;
	add.s64 	%rd16, %rd14, %rd13;
	ld.global.f32 	%f17, [%rd16];
	ld.global.f32 	%f18, [%rd12];
	mul.f32 	%f19, %f17, %f18;
	add.s64 	%rd17, %rd15, %rd13;
	st.global.f32 	[%rd17], %f19;
	add.s64 	%rd18, %rd16, %rd13;
	ld.global.f32 	%f20, [%rd18];
	ld.global.f32 	%f21, [%rd12];
	mul.f32 	%f22, %f20, %f21;
	add.s64 	%rd19, %rd17, %rd13;
	st.global.f32 	[%rd19], %f22;
	setp.lt.s32 	%p1, %r29, 2;
	@%p1 bra 	$L__BB2_10;
	add.s32 	%r4, %r29, -1;
	add.s32 	%r36, %r29, -2;
	setp.lt.u32 	%p2, %r36, 3;
	mov.b32 	%r54, 1;
	@%p2 bra 	$L__BB2_5;
	and.b32  	%r38, %r4, -4;
	neg.s32 	%r52, %r38;
	shl.b32 	%r39, %r1, 1;
	add.s32 	%r49, %r2, %r39;
	mad.lo.s32 	%r48, %r1, 3, %r2;
	add.s32 	%r47, %r2, %r3;
	add.s32 	%r46, %r2, %r1;
	mov.b32 	%r51, 0;
	mov.u32 	%r50, %r1;
$L__BB2_3:
	.pragma "nounroll";
	mul.wide.s32 	%rd21, %r50, 4;
	add.s64 	%rd22, %rd2, %rd21;
	ld.global.f32 	%f23, [%rd22];
	mul.wide.u32 	%rd23, %r46, 4;
	add.s64 	%rd24, %rd1, %rd23;
	ld.global.f32 	%f24, [%rd24];
	fma.rn.f32 	%f25, %f23, %f24, %f108;
	st.global.f32 	[%rd3], %f25;
	add.s64 	%rd25, %rd22, %rd13;
	ld.global.f32 	%f26, [%rd25];
	ld.global.f32 	%f27, [%rd24];
	fma.rn.f32 	%f28, %f26, %f27, %f107;
	st.global.f32 	[%rd15], %f28;
	add.s64 	%rd27, %rd25, %rd13;
	ld.global.f32 	%f29, [%rd27];
	ld.global.f32 	%f30, [%rd24];
	fma.rn.f32 	%f31, %f29, %f30, %f28;
	st.global.f32 	[%rd15], %f31;
	add.s64 	%rd28, %rd27, %rd13;
	ld.global.f32 	%f32, [%rd28];
	ld.global.f32 	%f33, [%rd24];
	fma.rn.f32 	%f34, %f32, %f33, %f31;
	st.global.f32 	[%rd15], %f34;
	ld.global.f32 	%f35, [%rd25];
	mul.wide.u32 	%rd29, %r49, 4;
	add.s64 	%rd30, %rd1, %rd29;
	ld.global.f32 	%f36, [%rd30];
	fma.rn.f32 	%f37, %f35, %f36, %f25;
	st.global.f32 	[%rd3], %f37;
	ld.global.f32 	%f38, [%rd27];
	ld.global.f32 	%f39, [%rd30];
	fma.rn.f32 	%f40, %f38, %f39, %f34;
	st.global.f32 	[%rd15], %f40;
	ld.global.f32 	%f41, [%rd28];
	ld.global.f32 	%f42, [%rd30];
	fma.rn.f32 	%f43, %f41, %f42, %f40;
	st.global.f32 	[%rd15], %f43;
	add.s64 	%rd31, %rd28, %rd13;
	ld.global.f32 	%f44, [%rd31];
	ld.global.f32 	%f45, [%rd30];
	fma.rn.f32 	%f46, %f44, %f45, %f43;
	st.global.f32 	[%rd15], %f46;
	ld.global.f32 	%f47, [%rd27];
	mul.wide.u32 	%rd32, %r48, 4;
	add.s64 	%rd33, %rd1, %rd32;
	ld.global.f32 	%f48, [%rd33];
	fma.rn.f32 	%f49, %f47, %f48, %f37;
	st.global.f32 	[%rd3], %f49;
	ld.global.f32 	%f50, [%rd28];
	ld.global.f32 	%f51, [%rd33];
	fma.rn.f32 	%f52, %f50, %f51, %f46;
	st.global.f32 	[%rd15], %f52;
	ld.global.f32 	%f53, [%rd31];
	ld.global.f32 	%f54, [%rd33];
	fma.rn.f32 	%f55, %f53, %f54, %f52;
	st.global.f32 	[%rd15], %f55;
	add.s64 	%rd34, %rd31, %rd13;
	ld.global.f32 	%f56, [%rd34];
	ld.global.f32 	%f57, [%rd33];
	fma.rn.f32 	%f58, %f56, %f57, %f55;
	st.global.f32 	[%rd15], %f58;
	ld.global.f32 	%f59, [%rd28];
	mul.wide.u32 	%rd35, %r47, 4;
	add.s64 	%rd36, %rd1, %rd35;
	ld.global.f32 	%f60, [%rd36];
	fma.rn.f32 	%f108, %f59, %f60, %f49;
	st.global.f32 	[%rd3], %f108;
	ld.global.f32 	%f61, [%rd31];
	ld.global.f32 	%f62, [%rd36];
	fma.rn.f32 	%f63, %f61, %f62, %f58;
	st.global.f32 	[%rd15], %f63;
	ld.global.f32 	%f64, [%rd34];
	ld.global.f32 	%f65, [%rd36];
	fma.rn.f32 	%f66, %f64, %f65, %f63;
	st.global.f32 	[%rd15], %f66;
	add.s64 	%rd37, %rd34, %rd13;
	ld.global.f32 	%f67, [%rd37];
	ld.global.f32 	%f68, [%rd36];
	fma.rn.f32 	%f107, %f67, %f68, %f66;
	st.global.f32 	[%rd15], %f107;
	add.s32 	%r52, %r52, 4;
	add.s32 	%r51, %r51, 4;
	add.s32 	%r50, %r50, %r3;
	add.s32 	%r49, %r49, %r3;
	add.s32 	%r48, %r48, %r3;
	add.s32 	%r47, %r47, %r3;
	add.s32 	%r46, %r46, %r3;
	setp.ne.s32 	%p3, %r52, 0;
	@%p3 bra 	$L__BB2_3;
	add.s32 	%r54, %r51, 1;
$L__BB2_5:
	and.b32  	%r26, %r4, 3;
	setp.eq.s32 	%p4, %r26, 0;
	@%p4 bra 	$L__BB2_10;
	cvt.u64.u32 	%rd38, %r3;
	add.s64 	%rd4, %rd3, %rd38;
	setp.eq.s32 	%p5, %r26, 1;
	@%p5 bra 	$L__BB2_8;
	mul.lo.s32 	%r40, %r54, %r1;
	mul.wide.s32 	%rd40, %r40, 4;
	add.s64 	%rd41, %rd2, %rd40;
	ld.global.f32 	%f69, [%rd41];
	add.s32 	%r41, %r40, %r2;
	mul.wide.u32 	%rd42, %r41, 4;
	add.s64 	%rd43, %rd1, %rd42;
	ld.global.f32 	%f70, [%rd43];
	fma.rn.f32 	%f71, %f69, %f70, %f108;
	st.global.f32 	[%rd3], %f71;
	add.s64 	%rd44, %rd41, %rd38;
	ld.global.f32 	%f72, [%rd44];
	ld.global.f32 	%f73, [%rd43];
	fma.rn.f32 	%f74, %f72, %f73, %f107;
	st.global.f32 	[%rd4], %f74;
	add.s32 	%r54, %r54, 2;
	add.s64 	%rd45, %rd44, %rd38;
	ld.global.f32 	%f75, [%rd45];
	ld.global.f32 	%f76, [%rd43];
	fma.rn.f32 	%f77, %f75, %f76, %f74;
	st.global.f32 	[%rd4], %f77;
	add.s64 	%rd46, %rd45, %rd38;
	ld.global.f32 	%f78, [%rd46];
	ld.global.f32 	%f79, [%rd43];
	fma.rn.f32 	%f80, %f78, %f79, %f77;
	st.global.f32 	[%rd4], %f80;
	ld.global.f32 	%f81, [%rd44];
	add.s32 	%r42, %r41, %r1;
	mul.wide.u32 	%rd47, %r42, 4;
	add.s64 	%rd48, %rd1, %rd47;
	ld.global.f32 	%f82, [%rd48];
	fma.rn.f32 	%f108, %f81, %f82, %f71;
	st.global.f32 	[%rd3], %f108;
	ld.global.f32 	%f83, [%rd45];
	ld.global.f32 	%f84, [%rd48];
	fma.rn.f32 	%f85, %f83, %f84, %f80;
	st.global.f32 	[%rd4], %f85;
	ld.global.f32 	%f86, [%rd46];
	ld.global.f32 	%f87, [%rd48];
	fma.rn.f32 	%f88, %f86, %f87, %f85;
	st.global.f32 	[%rd4], %f88;
	add.s64 	%rd49, %rd46, %rd38;
	ld.global.f32 	%f89, [%rd49];
	ld.global.f32 	%f90, [%rd48];
	fma.rn.f32 	%f107, %f89, %f90, %f88;
	st.global.f32 	[%rd4], %f107;
$L__BB2_8:
	and.b32  	%r43, %r4, 1;
	setp.eq.b32 	%p6, %r43, 1;
	not.pred 	%p7, %p6;
	@%p7 bra 	$L__BB2_10;
	mul.lo.s32 	%r44, %r54, %r1;
	mul.wide.s32 	%rd51, %r44, 4;
	add.s64 	%rd52, %rd2, %rd51;
	ld.global.f32 	%f91, [%rd52];
	add.s32 	%r45, %r44, %r2;
	mul.wide.u32 	%rd53, %r45, 4;
	add.s64 	%rd54, %rd1, %rd53;
	ld.global.f32 	%f92, [%rd54];
	fma.rn.f32 	%f93, %f91, %f92, %f108;
	st.global.f32 	[%rd3], %f93;
	add.s64 	%rd55, %rd52, %rd38;
	ld.global.f32 	%f94, [%rd55];
	ld.global.f32 	%f95, [%rd54];
	fma.rn.f32 	%f96, %f94, %f95, %f107;
	st.global.f32 	[%rd4], %f96;
	add.s64 	%rd56, %rd55, %rd38;
	ld.global.f32 	%f97, [%rd56];
	ld.global.f32 	%f98, [%rd54];
	fma.rn.f32 	%f99, %f97, %f98, %f96;
	st.global.f32 	[%rd4], %f99;
	add.s64 	%rd57, %rd56, %rd38;
	ld.global.f32 	%f100, [%rd57];
	ld.global.f32 	%f101, [%rd54];
	fma.rn.f32 	%f102, %f100, %f101, %f99;
	st.global.f32 	[%rd4], %f102;
$L__BB2_10:
	ret;

}
	// .globl	_Z8initTapsPf
.visible .entry _Z8initTapsPf(
	.param .u64 .ptr .align 1 _Z8initTapsPf_param_0
)
{
	.reg .pred 	%p<8>;
	.reg .b32 	%r<15>;
	.reg .b32 	%f<50>;
	.reg .b64 	%rd<5>;
	.reg .b64 	%fd<17>;

	ld.param.u64 	%rd1, [_Z8initTapsPf_param_0];
	mov.u32 	%r3, %tid.x;
	mov.u32 	%r4, %ctaid.x;
	mov.u32 	%r5, %ntid.x;
	mad.lo.s32 	%r1, %r4, %r5, %r3;
	mov.u32 	%r6, %nctaid.x;
	mul.lo.s32 	%r2, %r6, %r5;
	cvt.rn.f32.s32 	%f1, %r1;
	cvt.rn.f32.u32 	%f3, %r6;
	div.rn.f32 	%f4, %f1, %f3;
	cvt.f64.f32 	%fd4, %f4;
	cvt.rn.f64.u32 	%fd5, %r5;
	fma.rn.f64 	%fd6, %fd5, 0dBFE0000000000000, %fd4;
	cvt.rn.f32.f64 	%f2, %fd6;
	setp.eq.f32 	%p1, %f2, 0f00000000;
	mov.f64 	%fd16, 0d3FF0000000000000;
	@%p1 bra 	$L__BB3_2;
	add.f32 	%f5, %f2, %f2;
	cvt.rni.f32.f32 	%f6, %f5;
	cvt.rzi.s32.f32 	%r7, %f6;
	fma.rn.f32 	%f7, %f6, 0fBF000000, %f2;
	mul.rn.f32 	%f8, %f7, %f7;
	fma.rn.f32 	%f9, %f8, 0fBF17ACC9, 0f40233590;
	fma.rn.f32 	%f10, %f8, 0f3E684E12, 0fBFAAD2E0;
	fma.rn.f32 	%f11, %f9, %f8, 0fC0A55DF6;
	fma.rn.f32 	%f12, %f10, %f8, 0f4081E0CF;
	fma.rn.f32 	%f13, %f8, %f7, 0f00000000;
	fma.rn.f32 	%f14, %f12, %f8, 0fC09DE9E6;
	fma.rn.f32 	%f15, %f11, %f13, 0f00000000;
	fma.rn.f32 	%f16, %f14, %f8, 0f3F800000;
	fma.rn.f32 	%f17, %f7, 0f40490FDB, %f15;
	and.b32  	%r8, %r7, 1;
	setp.eq.b32 	%p2, %r8, 1;
	selp.f32 	%f18, %f16, %f17, %p2;
	and.b32  	%r9, %r7, 2;
	setp.eq.s32 	%p3, %r9, 0;
	mov.f32 	%f19, 0f00000000;
	sub.f32 	%f20, %f19, %f18;
	selp.f32 	%f21, %f18, %f20, %p3;
	cvt.rzi.f32.f32 	%f22, %f2;
	setp.eq.f32 	%p4, %f22, %f2;
	mul.rn.f32 	%f23, %f2, %f19;
	selp.f32 	%f24, %f23, %f21, %p4;
	cvt.f64.f32 	%fd7, %f24;
	cvt.f64.f32 	%fd8, %f2;
	mul.f64 	%fd9, %fd8, 0d400921FB54442D18;
	div.rn.f64 	%fd10, %fd7, %fd9;
	cvt.rn.f32.f64 	%f25, %fd10;
	cvt.f64.f32 	%fd16, %f25;
$L__BB3_2:
	cvta.to.global.u64 	%rd2, %rd1;
	add.f32 	%f26, %f1, %f1;
	add.s32 	%r10, %r2, -1;
	cvt.rn.f32.u32 	%f27, %r10;
	div.rn.f32 	%f28, %f26, %f27;
	abs.f32 	%f29, %f28;
	setp.gt.f32 	%p5, %f29, 0f4B800000;
	mov.f32 	%f30, 0f00000000;
	mul.rn.f32 	%f31, %f28, %f30;
	selp.f32 	%f32, %f31, %f28, %p5;
	add.f32 	%f33, %f32, %f32;
	cvt.rni.f32.f32 	%f34, %f33;
	cvt.rzi.s32.f32 	%r11, %f34;
	fma.rn.f32 	%f35, %f34, 0fBF000000, %f32;
	add.s32 	%r12, %r11, 1;
	mul.rn.f32 	%f36, %f35, %f35;
	fma.rn.f32 	%f37, %f36, 0fBF17ACC9, 0f40233590;
	fma.rn.f32 	%f38, %f36, 0f3E684E12, 0fBFAAD2E0;
	fma.rn.f32 	%f39, %f37, %f36, 0fC0A55DF6;
	fma.rn.f32 	%f40, %f38, %f36, 0f4081E0CF;
	fma.rn.f32 	%f41, %f36, %f35, 0f00000000;
	fma.rn.f32 	%f42, %f40, %f36, 0fC09DE9E6;
	fma.rn.f32 	%f43, %f39, %f41, 0f00000000;
	fma.rn.f32 	%f44, %f42, %f36, 0f3F800000;
	fma.rn.f32 	%f45, %f35, 0f40490FDB, %f43;
	and.b32  	%r13, %r11, 1;
	setp.eq.b32 	%p6, %r13, 1;
	selp.f32 	%f46, %f45, %f44, %p6;
	and.b32  	%r14, %r12, 2;
	setp.eq.s32 	%p7, %r14, 0;
	sub.f32 	%f47, %f30, %f46;
	selp.f32 	%f48, %f46, %f47, %p7;
	cvt.f64.f32 	%fd11, %f48;
	mul.f64 	%fd12, %fd11, 0d3FE0000000000000;
	mov.f64 	%fd13, 0d3FE0000000000000;
	sub.f64 	%fd14, %fd13, %fd12;
	mul.f64 	%fd15, %fd14, %fd16;
	cvt.rn.f32.f64 	%f49, %fd15;
	mul.wide.s32 	%rd3, %r1, 4;
	add.s64 	%rd4, %rd2, %rd3;
	st.global.f32 	[%rd4], %f49;
	ret;

}
	// .globl	_Z17pfbFilterConstantPfS_i
.visible .entry _Z17pfbFilterConstantPfS_i(
	.param .u64 .ptr .align 1 _Z17pfbFilterConstantPfS_i_param_0,
	.param .u64 .ptr .align 1 _Z17pfbFilterConstantPfS_i_param_1,
	.param .u32 _Z17pfbFilterConstantPfS_i_param_2
)
{
	.reg .pred 	%p<10>;
	.reg .b32 	%r<83>;
	.reg .b32 	%f<57>;
	.reg .b64 	%rd<67>;

	ld.param.u64 	%rd3, [_Z17pfbFilterConstantPfS_i_param_0];
	ld.param.u64 	%rd4, [_Z17pfbFilterConstantPfS_i_param_1];
	ld.param.u32 	%r45, [_Z17pfbFilterConstantPfS_i_param_2];
	cvta.to.global.u64 	%rd5, %rd3;
	cvta.to.global.u64 	%rd6, %rd4;
	mov.u32 	%r1, %ntid.x;
	mov.u32 	%r2, %tid.x;
	mov.u32 	%r46, %tid.y;
	mov.u32 	%r47, %ctaid.x;
	mov.u32 	%r48, %ntid.y;
	mad.lo.s32 	%r49, %r48, %r47, %r46;
	mad.lo.s32 	%r50, %r49, %r1, %r2;
	mul.wide.s32 	%rd7, %r50, 4;
	add.s64 	%rd1, %rd6, %rd7;
	ld.global.f32 	%f9, [%rd1];
	mul.wide.u32 	%rd8, %r2, 4;
	mov.u64 	%rd9, ctaps;
	add.s64 	%rd10, %rd9, %rd8;
	ld.const.f32 	%f10, [%rd10];
	mul.f32 	%f55, %f9, %f10;
	add.s64 	%rd2, %rd5, %rd7;
	st.global.f32 	[%rd2], %f55;
	setp.lt.s32 	%p1, %r45, 2;
	@%p1 bra 	$L__BB4_13;
	add.s32 	%r3, %r45, -1;
	add.s32 	%r52, %r45, -2;
	and.b32  	%r4, %r3, 7;
	setp.lt.u32 	%p2, %r52, 7;
	mov.b32 	%r81, 1;
	@%p2 bra 	$L__BB4_5;
	and.b32  	%r54, %r3, -8;
	neg.s32 	%r79, %r54;
	shl.b32 	%r6, %r1, 3;
	shl.b32 	%r55, %r1, 1;
	add.s32 	%r76, %r2, %r55;
	mad.lo.s32 	%r75, %r1, 3, %r2;
	shl.b32 	%r9, %r1, 2;
	add.s32 	%r74, %r2, %r9;
	mad.lo.s32 	%r73, %r1, 5, %r2;
	mad.lo.s32 	%r72, %r1, 6, %r2;
	mad.lo.s32 	%r71, %r1, 7, %r2;
	add.s32 	%r70, %r2, %r6;
	add.s32 	%r69, %r2, %r1;
	mov.b32 	%r78, 0;
	cvt.u64.u32 	%rd16, %r9;
	mov.u32 	%r77, %r1;
$L__BB4_3:
	.pragma "nounroll";
	mul.wide.s32 	%rd11, %r77, 4;
	add.s64 	%rd12, %rd1, %rd11;
	ld.global.f32 	%f11, [%rd12];
	mul.wide.u32 	%rd13, %r69, 4;
	add.s64 	%rd15, %rd9, %rd13;
	ld.const.f32 	%f12, [%rd15];
	fma.rn.f32 	%f13, %f11, %f12, %f55;
	st.global.f32 	[%rd2], %f13;
	add.s64 	%rd17, %rd12, %rd16;
	ld.global.f32 	%f14, [%rd17];
	mul.wide.u32 	%rd18, %r76, 4;
	add.s64 	%rd19, %rd9, %rd18;
	ld.const.f32 	%f15, [%rd19];
	fma.rn.f32 	%f16, %f14, %f15, %f13;
	st.global.f32 	[%rd2], %f16;
	add.s64 	%rd20, %rd17, %rd16;
	ld.global.f32 	%f17, [%rd20];
	mul.wide.u32 	%rd21, %r75, 4;
	add.s64 	%rd22, %rd9, %rd21;
	ld.const.f32 	%f18, [%rd22];
	fma.rn.f32 	%f19, %f17, %f18, %f16;
	st.global.f32 	[%rd2], %f19;
	add.s64 	%rd23, %rd20, %rd16;
	ld.global.f32 	%f20, [%rd23];
	mul.wide.u32 	%rd24, %r74, 4;
	add.s64 	%rd25, %rd9, %rd24;
	ld.const.f32 	%f21, [%rd25];
	fma.rn.f32 	%f22, %f20, %f21, %f19;
	st.global.f32 	[%rd2], %f22;
	add.s64 	%rd26, %rd23, %rd16;
	ld.global.f32 	%f23, [%rd26];
	mul.wide.u32 	%rd27, %r73, 4;
	add.s64 	%rd28, %rd9, %rd27;
	ld.const.f32 	%f24, [%rd28];
	fma.rn.f32 	%f25, %f23, %f24, %f22;
	st.global.f32 	[%rd2], %f25;
	add.s64 	%rd29, %rd26, %rd16;
	ld.global.f32 	%f26, [%rd29];
	mul.wide.u32 	%rd30, %r72, 4;
	add.s64 	%rd31, %rd9, %rd30;
	ld.const.f32 	%f27, [%rd31];
	fma.rn.f32 	%f28, %f26, %f27, %f25;
	st.global.f32 	[%rd2], %f28;
	add.s64 	%rd32, %rd29, %rd16;
	ld.global.f32 	%f29, [%rd32];
	mul.wide.u32 	%rd33, %r71, 4;
	add.s64 	%rd34, %rd9, %rd33;
	ld.const.f32 	%f30, [%rd34];
	fma.rn.f32 	%f31, %f29, %f30, %f28;
	st.global.f32 	[%rd2], %f31;
	add.s64 	%rd35, %rd32, %rd16;
	ld.global.f32 	%f32, [%rd35];
	mul.wide.u32 	%rd36, %r70, 4;
	add.s64 	%rd37, %rd9, %rd36;
	ld.const.f32 	%f33, [%rd37];
	fma.rn.f32 	%f55, %f32, %f33, %f31;
	st.global.f32 	[%rd2], %f55;
	add.s32 	%r79, %r79, 8;
	add.s32 	%r78, %r78, 8;
	add.s32 	%r77, %r77, %r6;
	add.s32 	%r76, %r76, %r6;
	add.s32 	%r75, %r75, %r6;
	add.s32 	%r74, %r74, %r6;
	add.s32 	%r73, %r73, %r6;
	add.s32 	%r72, %r72, %r6;
	add.s32 	%r71, %r71, %r6;
	add.s32 	%r70, %r70, %r6;
	add.s32 	%r69, %r69, %r6;
	setp.ne.s32 	%p3, %r79, 0;
	@%p3 bra 	$L__BB4_3;
	add.s32 	%r81, %r78, 1;
$L__BB4_5:
	setp.eq.s32 	%p4, %r4, 0;
	@%p4 bra 	$L__BB4_13;
	and.b32  	%r40, %r3, 3;
	setp.lt.u32 	%p5, %r4, 4;
	@%p5 bra 	$L__BB4_8;
	mul.lo.s32 	%r56, %r81, %r1;
	mul.wide.s32 	%rd38, %r56, 4;
	add.s64 	%rd39, %rd1, %rd38;
	ld.global.f32 	%f34, [%rd39];
	add.s32 	%r57, %r56, %r2;
	mul.wide.u32 	%rd40, %r57, 4;
	add.s64 	%rd42, %rd9, %rd40;
	ld.const.f32 	%f35, [%rd42];
	fma.rn.f32 	%f36, %f34, %f35, %f55;
	st.global.f32 	[%rd2], %f36;
	shl.b32 	%r58, %r1, 2;
	cvt.u64.u32 	%rd43, %r58;
	add.s64 	%rd44, %rd39, %rd43;
	ld.global.f32 	%f37, [%rd44];
	add.s32 	%r59, %r57, %r1;
	mul.wide.u32 	%rd45, %r59, 4;
	add.s64 	%rd46, %rd9, %rd45;
	ld.const.f32 	%f38, [%rd46];
	fma.rn.f32 	%f39, %f37, %f38, %f36;
	st.global.f32 	[%rd2], %f39;
	add.s64 	%rd47, %rd44, %rd43;
	ld.global.f32 	%f40, [%rd47];
	add.s32 	%r60, %r59, %r1;
	mul.wide.u32 	%rd48, %r60, 4;
	add.s64 	%rd49, %rd9, %rd48;
	ld.const.f32 	%f41, [%rd49];
	fma.rn.f32 	%f42, %f40, %f41, %f39;
	st.global.f32 	[%rd2], %f42;
	add.s64 	%rd50, %rd47, %rd43;
	ld.global.f32 	%f43, [%rd50];
	add.s32 	%r61, %r60, %r1;
	mul.wide.u32 	%rd51, %r61, 4;
	add.s64 	%rd52, %rd9, %rd51;
	ld.const.f32 	%f44, [%rd52];
	fma.rn.f32 	%f55, %f43, %f44, %f42;
	st.global.f32 	[%rd2], %f55;
	add.s32 	%r81, %r81, 4;
$L__BB4_8:
	setp.eq.s32 	%p6, %r40, 0;
	@%p6 bra 	$L__BB4_13;
	setp.eq.s32 	%p7, %r40, 1;
	@%p7 bra 	$L__BB4_11;
	mul.lo.s32 	%r62, %r81, %r1;
	mul.wide.s32 	%rd53, %r62, 4;
	add.s64 	%rd54, %rd1, %rd53;
	ld.global.f32 	%f45, [%rd54];
	add.s32 	%r63, %r62, %r2;
	mul.wide.u32 	%rd55, %r63, 4;
	add.s64 	%rd57, %rd9, %rd55;
	ld.const.f32 	%f46, [%rd57];
	fma.rn.f32 	%f47, %f45, %f46, %f55;
	st.global.f32 	[%rd2], %f47;
	shl.b32 	%r64, %r1, 2;
	cvt.u64.u32 	%rd58, %r64;
	add.s64 	%rd59, %rd54, %rd58;
	ld.global.f32 	%f48, [%rd59];
	add.s32 	%r65, %r63, %r1;
	mul.wide.u32 	%rd60, %r65, 4;
	add.s64 	%rd61, %rd9, %rd60;
	ld.const.f32 	%f49, [%rd61];
	fma.rn.f32 	%f55, %f48, %f49, %f47;
	st.global.f32 	[%rd2], %f55;
	add.s32 	%r81, %r81, 2;
$L__BB4_11:
	and.b32  	%r66, %r3, 1;
	setp.eq.b32 	%p8, %r66, 1;
	not.pred 	%p9, %p8;
	@%p9 bra 	$L__BB4_13;
	mul.lo.s32 	%r67, %r81, %r1;
	mul.wide.s32 	%rd62, %r67, 4;
	add.s64 	%rd63, %rd1, %rd62;
	ld.global.f32 	%f50, [%rd63];
	add.s32 	%r68, %r67, %r2;
	mul.wide.u32 	%rd64, %r68, 4;
	add.s64 	%rd66, %rd9, %rd64;
	ld.const.f32 	%f51, [%rd66];
	fma.rn.f32 	%f52, %f50, %f51, %f55;
	st.global.f32 	[%rd2], %f52;
$L__BB4_13:
	ret;

}
	// .globl	_Z15pfbFilterSharedPfS_S_i
.visible .entry _Z15pfbFilterSharedPfS_S_i(
	.param .u64 .ptr .align 1 _Z15pfbFilterSharedPfS_S_i_param_0,
	.param .u64 .ptr .align 1 _Z15pfbFilterSharedPfS_S_i_param_1,
	.param .u64 .ptr .align 1 _Z15pfbFilterSharedPfS_S_i_param_2,
	.param .u32 _Z15pfbFilterSharedPfS_S_i_param_3
)
{
	.reg .pred 	%p<11>;
	.reg .b32 	%r<82>;
	.reg .b32 	%f<58>;
	.reg .b64 	%rd<34>;

	ld.param.u64 	%rd3, [_Z15pfbFilterSharedPfS_S_i_param_0];
	ld.param.u64 	%rd4, [_Z15pfbFilterSharedPfS_S_i_param_1];
	ld.param.u64 	%rd5, [_Z15pfbFilterSharedPfS_S_i_param_2];
	ld.param.u32 	%r29, [_Z15pfbFilterSharedPfS_S_i_param_3];
	mov.u32 	%r1, %ntid.x;
	mov.u32 	%r2, %tid.x;
	mov.u32 	%r30, %tid.y;
	mov.u32 	%r31, %ctaid.x;
	mov.u32 	%r32, %ntid.y;
	mad.lo.s32 	%r33, %r32, %r31, %r30;
	mad.lo.s32 	%r3, %r33, %r1, %r2;
	mul.lo.s32 	%r34, %r29, %r1;
	setp.ge.s32 	%p1, %r3, %r34;
	@%p1 bra 	$L__BB5_2;
	cvta.to.global.u64 	%rd6, %rd5;
	mul.wide.s32 	%rd7, %r3, 4;
	add.s64 	%rd8, %rd6, %rd7;
	ld.global.f32 	%f9, [%rd8];
	shl.b32 	%r35, %r3, 2;
	mov.u32 	%r36, shared_taps;
	add.s32 	%r37, %r36, %r35;
	st.shared.f32 	[%r37], %f9;
$L__BB5_2:
	bar.sync 	0;
	cvta.to.global.u64 	%rd9, %rd4;
	mul.wide.s32 	%rd10, %r3, 4;
	add.s64 	%rd1, %rd9, %rd10;
	ld.global.f32 	%f10, [%rd1];
	shl.b32 	%r38, %r2, 2;
	mov.u32 	%r39, shared_taps;
	add.s32 	%r4, %r39, %r38;
	ld.shared.f32 	%f11, [%r4];
	mul.f32 	%f56, %f10, %f11;
	cvta.to.global.u64 	%rd11, %rd3;
	add.s64 	%rd2, %rd11, %rd10;
	st.global.f32 	[%rd2], %f56;
	setp.lt.s32 	%p2, %r29, 2;
	@%p2 bra 	$L__BB5_15;
	add.s32 	%r5, %r29, -1;
	add.s32 	%r41, %r29, -2;
	and.b32  	%r6, %r5, 7;
	setp.lt.u32 	%p3, %r41, 7;
	mov.b32 	%r80, 1;
	@%p3 bra 	$L__BB5_7;
	and.b32  	%r44, %r5, -8;
	neg.s32 	%r77, %r44;
	shl.b32 	%r8, %r1, 2;
	add.s32 	%r46, %r38, %r8;
	add.s32 	%r75, %r39, %r46;
	shl.b32 	%r10, %r1, 5;
	shl.b32 	%r11, %r1, 3;
	mov.b32 	%r78, 1;
	mov.b32 	%r76, 0;
	cvt.u64.u32 	%rd14, %r8;
	mov.u32 	%r74, %r1;
$L__BB5_5:
	.pragma "nounroll";
	mul.lo.s32 	%r48, %r78, %r1;
	mul.wide.s32 	%rd12, %r74, 4;
	add.s64 	%rd13, %rd1, %rd12;
	ld.global.f32 	%f12, [%rd13];
	shl.b32 	%r49, %r48, 2;
	add.s32 	%r50, %r4, %r49;
	ld.shared.f32 	%f13, [%r75];
	fma.rn.f32 	%f14, %f12, %f13, %f56;
	st.global.f32 	[%rd2], %f14;
	add.s64 	%rd15, %rd13, %rd14;
	ld.global.f32 	%f15, [%rd15];
	add.s32 	%r51, %r50, %r8;
	ld.shared.f32 	%f16, [%r51];
	fma.rn.f32 	%f17, %f15, %f16, %f14;
	st.global.f32 	[%rd2], %f17;
	add.s64 	%rd16, %rd15, %rd14;
	ld.global.f32 	%f18, [%rd16];
	add.s32 	%r52, %r51, %r8;
	ld.shared.f32 	%f19, [%r52];
	fma.rn.f32 	%f20, %f18, %f19, %f17;
	st.global.f32 	[%rd2], %f20;
	add.s64 	%rd17, %rd16, %rd14;
	ld.global.f32 	%f21, [%rd17];
	add.s32 	%r53, %r52, %r8;
	ld.shared.f32 	%f22, [%r53];
	fma.rn.f32 	%f23, %f21, %f22, %f20;
	st.global.f32 	[%rd2], %f23;
	add.s64 	%rd18, %rd17, %rd14;
	ld.global.f32 	%f24, [%rd18];
	add.s32 	%r54, %r53, %r8;
	ld.shared.f32 	%f25, [%r54];
	fma.rn.f32 	%f26, %f24, %f25, %f23;
	st.global.f32 	[%rd2], %f26;
	add.s64 	%rd19, %rd18, %rd14;
	ld.global.f32 	%f27, [%rd19];
	add.s32 	%r55, %r54, %r8;
	ld.shared.f32 	%f28, [%r55];
	fma.rn.f32 	%f29, %f27, %f28, %f26;
	st.global.f32 	[%rd2], %f29;
	add.s64 	%rd20, %rd19, %rd14;
	ld.global.f32 	%f30, [%rd20];
	add.s32 	%r56, %r55, %r8;
	ld.shared.f32 	%f31, [%r56];
	fma.rn.f32 	%f32, %f30, %f31, %f29;
	st.global.f32 	[%rd2], %f32;
	add.s64 	%rd21, %rd20, %rd14;
	ld.global.f32 	%f33, [%rd21];
	add.s32 	%r57, %r56, %r8;
	ld.shared.f32 	%f34, [%r57];
	fma.rn.f32 	%f56, %f33, %f34, %f32;
	st.global.f32 	[%rd2], %f56;
	add.s32 	%r78, %r78, 8;
	add.s32 	%r77, %r77, 8;
	add.s32 	%r76, %r76, 8;
	add.s32 	%r75, %r75, %r10;
	add.s32 	%r74, %r74, %r11;
	setp.ne.s32 	%p4, %r77, 0;
	@%p4 bra 	$L__BB5_5;
	add.s32 	%r80, %r76, 1;
$L__BB5_7:
	setp.eq.s32 	%p5, %r6, 0;
	@%p5 bra 	$L__BB5_15;
	and.b32  	%r24, %r5, 3;
	setp.lt.u32 	%p6, %r6, 4;
	@%p6 bra 	$L__BB5_10;
	mul.lo.s32 	%r58, %r80, %r1;
	mul.wide.s32 	%rd22, %r58, 4;
	add.s64 	%rd23, %rd1, %rd22;
	ld.global.f32 	%f35, [%rd23];
	shl.b32 	%r59, %r58, 2;
	add.s32 	%r60, %r4, %r59;
	ld.shared.f32 	%f36, [%r60];
	fma.rn.f32 	%f37, %f35, %f36, %f56;
	st.global.f32 	[%rd2], %f37;
	shl.b32 	%r61, %r1, 2;
	cvt.u64.u32 	%rd24, %r61;
	add.s64 	%rd25, %rd23, %rd24;
	ld.global.f32 	%f38, [%rd25];
	add.s32 	%r62, %r60, %r61;
	ld.shared.f32 	%f39, [%r62];
	fma.rn.f32 	%f40, %f38, %f39, %f37;
	st.global.f32 	[%rd2], %f40;
	add.s64 	%rd26, %rd25, %rd24;
	ld.global.f32 	%f41, [%rd26];
	add.s32 	%r63, %r62, %r61;
	ld.shared.f32 	%f42, [%r63];
	fma.rn.f32 	%f43, %f41, %f42, %f40;
	st.global.f32 	[%rd2], %f43;
	add.s64 	%rd27, %rd26, %rd24;
	ld.global.f32 	%f44, [%rd27];
	add.s32 	%r64, %r63, %r61;
	ld.shared.f32 	%f45, [%r64];
	fma.rn.f32 	%f56, %f44, %f45, %f43;
	st.global.f32 	[%rd2], %f56;
	add.s32 	%r80, %r80, 4;
$L__BB5_10:
	setp.eq.s32 	%p7, %r24, 0;
	@%p7 bra 	$L__BB5_15;
	setp.eq.s32 	%p8, %r24, 1;
	@%p8 bra 	$L__BB5_13;
	mul.lo.s32 	%r65, %r80, %r1;
	mul.wide.s32 	%rd28, %r65, 4;
	add.s64 	%rd29, %rd1, %rd28;
	ld.global.f32 	%f46, [%rd29];
	shl.b32 	%r66, %r65, 2;
	add.s32 	%r67, %r4, %r66;
	ld.shared.f32 	%f47, [%r67];
	fma.rn.f32 	%f48, %f46, %f47, %f56;
	st.global.f32 	[%rd2], %f48;
	shl.b32 	%r68, %r1, 2;
	cvt.u64.u32 	%rd30, %r68;
	add.s64 	%rd31, %rd29, %rd30;
	ld.global.f32 	%f49, [%rd31];
	add.s32 	%r69, %r67, %r68;
	ld.shared.f32 	%f50, [%r69];
	fma.rn.f32 	%f56, %f49, %f50, %f48;
	st.global.f32 	[%rd2], %f56;
	add.s32 	%r80, %r80, 2;
$L__BB5_13:
	and.b32  	%r70, %r5, 1;
	setp.eq.b32 	%p9, %r70, 1;
	not.pred 	%p10, %p9;
	@%p10 bra 	$L__BB5_15;
	mul.lo.s32 	%r71, %r80, %r1;
	mul.wide.s32 	%rd32, %r71, 4;
	add.s64 	%rd33, %rd1, %rd32;
	ld.global.f32 	%f51, [%rd33];
	shl.b32 	%r72, %r71, 2;
	add.s32 	%r73, %r4, %r72;
	ld.shared.f32 	%f52, [%r73];
	fma.rn.f32 	%f53, %f51, %f52, %f56;
	st.global.f32 	[%rd2], %f53;
$L__BB5_15:
	ret;

}


// ===== COMPILED SASS (sm_100) =====

	.target	sm_100

	.elftype	@"ET_EXEC"


//--------------------- .note.nv.tkinfo           --------------------------
	.section	.note.nv.tkinfo,"",@"SHT_NOTE"
	.sectionflags	@"SHF_NOTE_NV_TKINFO"
	.tkinfo
        /*0018*/ 	.word	0x00000002
        /*0030*/ 	.string	""
        /*0030*/ 	.string	"ptxas"
        /*0030*/ 	.string	"Cuda compilation tools, release 13.0, V13.0.88"
        /*0030*/ 	.string	"Build cuda_13.0.r13.0/compiler.36424714_0"
        /*0030*/ 	.string	"-arch sm_100 -m 64 "



//--------------------- .note.nv.cuinfo           --------------------------
	.section	.note.nv.cuinfo,"",@"SHT_NOTE"
	.sectionflags	@"SHF_NOTE_NV_CUINFO"
        /*0018*/ 	.short	0x0002
        /*001a*/ 	.short	0x0064
        /*001c*/ 	.short	0x0082
	.zero		2


//--------------------- .nv.info                  --------------------------
	.section	.nv.info,"",@"SHT_CUDA_INFO"
	.align	4


	//----- nvinfo : EIATTR_REGCOUNT
	.align		4
        /*0000*/ 	.byte	0x04, 0x2f
        /*0002*/ 	.short	(.L_2 - .L_1)
	.align		4
.L_1:
        /*0004*/ 	.word	index@(_Z6warmupPfS_)
        /*0008*/ 	.word	0x0000000a


	//----- nvinfo : EIATTR_FRAME_SIZE
	.align		4
.L_2:
        /*000c*/ 	.byte	0x04, 0x11
        /*000e*/ 	.short	(.L_4 - .L_3)
	.align		4
.L_3:
        /*0010*/ 	.word	index@(_Z6warmupPfS_)
        /*0014*/ 	.word	0x00000000


	//----- nvinfo : EIATTR_REGCOUNT
	.align		4
.L_4:
        /*0018*/ 	.byte	0x04, 0x2f
        /*001a*/ 	.short	(.L_6 - .L_5)
	.align		4
.L_5:
        /*001c*/ 	.word	index@(_Z9pfbFilterPfS_S_i)
        /*0020*/ 	.word	0x00000020


	//----- nvinfo : EIATTR_FRAME_SIZE
	.align		4
.L_6:
        /*0024*/ 	.byte	0x04, 0x11
        /*0026*/ 	.short	(.L_8 - .L_7)
	.align		4
.L_7:
        /*0028*/ 	.word	index@(_Z9pfbFilterPfS_S_i)
        /*002c*/ 	.word	0x00000000


	//----- nvinfo : EIATTR_REGCOUNT
	.align		4
.L_8:
        /*0030*/ 	.byte	0x04, 0x2f
        /*0032*/ 	.short	(.L_10 - .L_9)
	.align		4
.L_9:
        /*0034*/ 	.word	index@(_Z10pfbFilter4PfS_S_i)
        /*0038*/ 	.word	0x00000020


	//----- nvinfo : EIATTR_FRAME_SIZE
	.align		4
.L_10:
        /*003c*/ 	.byte	0x04, 0x11
        /*003e*/ 	.short	(.L_12 - .L_11)
	.align		4
.L_11:
        /*0040*/ 	.word	index@(_Z10pfbFilter4PfS_S_i)
        /*0044*/ 	.word	0x00000000


	//----- nvinfo : EIATTR_REGCOUNT
	.align		4
.L_12:
        /*0048*/ 	.byte	0x04, 0x2f
        /*004a*/ 	.short	(.L_14 - .L_13)
	.align		4
.L_13:
        /*004c*/ 	.word	index@(_Z8initTapsPf)
        /*0050*/ 	.word	0x0000001b


	//----- nvinfo : EIATTR_FRAME_SIZE
	.align		4
.L_14:
        /*0054*/ 	.byte	0x04, 0x11
        /*0056*/ 	.short	(.L_16 - .L_15)
	.align		4
.L_15:
        /*0058*/ 	.word	index@($__internal_1_$__cuda_sm3x_div_rn_noftz_f32_slowpath)
        /*005c*/ 	.word	0x00000000


	//----- nvinfo : EIATTR_FRAME_SIZE
	.align		4
.L_16:
        /*0060*/ 	.byte	0x04, 0x11
        /*0062*/ 	.short	(.L_18 - .L_17)
	.align		4
.L_17:
        /*0064*/ 	.word	index@($__internal_0_$__cuda_sm20_div_rn_f64_full)
        /*0068*/ 	.word	0x00000000


	//----- nvinfo : EIATTR_FRAME_SIZE
	.align		4
.L_18:
        /*006c*/ 	.byte	0x04, 0x11
        /*006e*/ 	.short	(.L_20 - .L_19)
	.align		4
.L_19:
        /*0070*/ 	.word	index@(_Z8initTapsPf)
        /*0074*/ 	.word	0x00000000


	//----- nvinfo : EIATTR_REGCOUNT
	.align		4
.L_20:
        /*0078*/ 	.byte	0x04, 0x2f
        /*007a*/ 	.short	(.L_22 - .L_21)
	.align		4
.L_21:
        /*007c*/ 	.word	index@(_Z17pfbFilterConstantPfS_i)
        /*0080*/ 	.word	0x00000020


	//----- nvinfo : EIATTR_FRAME_SIZE
	.align		4
.L_22:
        /*0084*/ 	.byte	0x04, 0x11
        /*0086*/ 	.short	(.L_24 - .L_23)
	.align		4
.L_23:
        /*0088*/ 	.word	index@(_Z17pfbFilterConstantPfS_i)
        /*008c*/ 	.word	0x00000000


	//----- nvinfo : EIATTR_REGCOUNT
	.align		4
.L_24:
        /*0090*/ 	.byte	0x04, 0x2f
        /*0092*/ 	.short	(.L_26 - .L_25)
	.align		4
.L_25:
        /*0094*/ 	.word	index@(_Z15pfbFilterSharedPfS_S_i)
        /*0098*/ 	.word	0x0000001a


	//----- nvinfo : EIATTR_FRAME_SIZE
	.align		4
.L_26:
        /*009c*/ 	.byte	0x04, 0x11
        /*009e*/ 	.short	(.L_28 - .L_27)
	.align		4
.L_27:
        /*00a0*/ 	.word	index@(_Z15pfbFilterSharedPfS_S_i)
        /*00a4*/ 	.word	0x00000000


	//----- nvinfo : EIATTR_MIN_STACK_SIZE
	.align		4
.L_28:
        /*00a8*/ 	.byte	0x04, 0x12
        /*00aa*/ 	.short	(.L_30 - .L_29)
	.align		4
.L_29:
        /*00ac*/ 	.word	index@(_Z15pfbFilterSharedPfS_S_i)
        /*00b0*/ 	.word	0x00000000


	//----- nvinfo : EIATTR_MIN_STACK_SIZE
	.align		4
.L_30:
        /*00b4*/ 	.byte	0x04, 0x12
        /*00b6*/ 	.short	(.L_32 - .L_31)
	.align		4
.L_31:
        /*00b8*/ 	.word	index@(_Z17pfbFilterConstantPfS_i)
        /*00bc*/ 	.word	0x00000000


	//----- nvinfo : EIATTR_MIN_STACK_SIZE
	.align		4
.L_32:
        /*00c0*/ 	.byte	0x04, 0x12
        /*00c2*/ 	.short	(.L_34 - .L_33)
	.align		4
.L_33:
        /*00c4*/ 	.word	index@(_Z8initTapsPf)
        /*00c8*/ 	.word	0x00000000


	//----- nvinfo : EIATTR_MIN_STACK_SIZE
	.align		4
.L_34:
        /*00cc*/ 	.byte	0x04, 0x12
        /*00ce*/ 	.short	(.L_36 - .L_35)
	.align		4
.L_35:
        /*00d0*/ 	.word	index@(_Z10pfbFilter4PfS_S_i)
        /*00d4*/ 	.word	0x00000000


	//----- nvinfo : EIATTR_MIN_STACK_SIZE
	.align		4
.L_36:
        /*00d8*/ 	.byte	0x04, 0x12
        /*00da*/ 	.short	(.L_38 - .L_37)
	.align		4
.L_37:
        /*00dc*/ 	.word	index@(_Z9pfbFilterPfS_S_i)
        /*00e0*/ 	.word	0x00000000


	//----- nvinfo : EIATTR_MIN_STACK_SIZE
	.align		4
.L_38:
        /*00e4*/ 	.byte	0x04, 0x12
        /*00e6*/ 	.short	(.L_40 - .L_39)
	.align		4
.L_39:
        /*00e8*/ 	.word	index@(_Z6warmupPfS_)
        /*00ec*/ 	.word	0x00000000
.L_40:


//--------------------- .nv.compat                --------------------------
	.section	.nv.compat,"",@"SHT_CUDA_COMPAT_INFO"
	.align	4
        /*0000*/ 	.byte	0x02, 0x09, 0x00, 0x00, 0x02, 0x02, 0x01, 0x00, 0x02, 0x05, 0x05, 0x00, 0x03, 0x07, 0x01, 0x01
        /*0010*/ 	.byte	0x02, 0x03, 0x00, 0x00, 0x02, 0x06, 0x01, 0x00, 0x04, 0x0b, 0x08, 0x00, 0x01, 0x00, 0x00, 0x00
        /*0020*/ 	.byte	0x00, 0x00, 0x00, 0x00


//--------------------- .nv.info._Z15pfbFilterSharedPfS_S_i --------------------------
	.section	.nv.info._Z15pfbFilterSharedPfS_S_i,"",@"SHT_CUDA_INFO"
	.sectionflags	@""
	.align	4


	//----- nvinfo : EIATTR_CUDA_API_VERSION
	.align		4
        /*0000*/ 	.byte	0x04, 0x37
        /*0002*/ 	.short	(.L_42 - .L_41)
.L_41:
        /*0004*/ 	.word	0x00000082


	//----- nvinfo : EIATTR_KPARAM_INFO
	.align		4
.L_42:
        /*0008*/ 	.byte	0x04, 0x17
        /*000a*/ 	.short	(.L_44 - .L_43)
.L_43:
        /*000c*/ 	.word	0x00000000
        /*0010*/ 	.short	0x0003
        /*0012*/ 	.short	0x0018
        /*0014*/ 	.byte	0x00, 0xf0, 0x11, 0x00


	//----- nvinfo : EIATTR_KPARAM_INFO
	.align		4
.L_44:
        /*0018*/ 	.byte	0x04, 0x17
        /*001a*/ 	.short	(.L_46 - .L_45)
.L_45:
        /*001c*/ 	.word	0x00000000
        /*0020*/ 	.short	0x0002
        /*0022*/ 	.short	0x0010
        /*0024*/ 	.byte	0x00, 0xf5, 0x21, 0x00


	//----- nvinfo : EIATTR_KPARAM_INFO
	.align		4
.L_46:
        /*0028*/ 	.byte	0x04, 0x17
        /*002a*/ 	.short	(.L_48 - .L_47)
.L_47:
        /*002c*/ 	.word	0x00000000
        /*0030*/ 	.short	0x0001
        /*0032*/ 	.short	0x0008
        /*0034*/ 	.byte	0x00, 0xf5, 0x21, 0x00


	//----- nvinfo : EIATTR_KPARAM_INFO
	.align		4
.L_48:
        /*0038*/ 	.byte	0x04, 0x17
        /*003a*/ 	.short	(.L_50 - .L_49)
.L_49:
        /*003c*/ 	.word	0x00000000
        /*0040*/ 	.short	0x0000
        /*0042*/ 	.short	0x0000
        /*0044*/ 	.byte	0x00, 0xf5, 0x21, 0x00


	//----- nvinfo : EIATTR_SPARSE_MMA_MASK
	.align		4
.L_50:
        /*0048*/ 	.byte	0x03, 0x50
        /*004a*/ 	.short	0x0000


	//----- nvinfo : EIATTR_MAXREG_COUNT
	.align		4
        /*004c*/ 	.byte	0x03, 0x1b
        /*004e*/ 	.short	0x00ff


	//----- nvinfo : EIATTR_NUM_BARRIERS
	.align		4
        /*0050*/ 	.byte	0x02, 0x4c
        /*0052*/ 	.byte	0x01
	.zero		1


	//----- nvinfo : EIATTR_MERCURY_ISA_VERSION
	.align		4
        /*0054*/ 	.byte	0x03, 0x5f
        /*0056*/ 	.short	0x0101


	//----- nvinfo : EIATTR_VRC_CTA_INIT_COUNT
	.align		4
        /*0058*/ 	.byte	0x02, 0x4a
	.zero		1
	.zero		1


	//----- nvinfo : EIATTR_EXIT_INSTR_OFFSETS
	.align		4
        /*005c*/ 	.byte	0x04, 0x1c
        /*005e*/ 	.short	(.L_52 - .L_51)


	//   ....[0]....
.L_51:
        /*0060*/ 	.word	0x000001f0


	//   ....[1]....
        /*0064*/ 	.word	0x00000710


	//   ....[2]....
        /*0068*/ 	.word	0x00000930


	//   ....[3]....
        /*006c*/ 	.word	0x00000a70


	//   ....[4]....
        /*0070*/ 	.word	0x00000af0


	//----- nvinfo : EIATTR_CBANK_PARAM_SIZE
	.align		4
.L_52:
        /*0074*/ 	.byte	0x03, 0x19
        /*0076*/ 	.short	0x001c


	//----- nvinfo : EIATTR_PARAM_CBANK
	.align		4
        /*0078*/ 	.byte	0x04, 0x0a
        /*007a*/ 	.short	(.L_54 - .L_53)
	.align		4
.L_53:
        /*007c*/ 	.word	index@(.nv.constant0._Z15pfbFilterSharedPfS_S_i)
        /*0080*/ 	.short	0x0380
        /*0082*/ 	.short	0x001c


	//----- nvinfo : EIATTR_SW_WAR
	.align		4
.L_54:
        /*0084*/ 	.byte	0x04, 0x36
        /*0086*/ 	.short	(.L_56 - .L_55)
.L_55:
        /*0088*/ 	.word	0x00000008
.L_56:


//--------------------- .nv.info._Z17pfbFilterConstantPfS_i --------------------------
	.section	.nv.info._Z17pfbFilterConstantPfS_i,"",@"SHT_CUDA_INFO"
	.sectionflags	@""
	.align	4


	//----- nvinfo : EIATTR_CUDA_API_VERSION
	.align		4
        /*0000*/ 	.byte	0x04, 0x37
        /*0002*/ 	.short	(.L_58 - .L_57)
.L_57:
        /*0004*/ 	.word	0x00000082


	//----- nvinfo : EIATTR_KPARAM_INFO
	.align		4
.L_58:
        /*0008*/ 	.byte	0x04, 0x17
        /*000a*/ 	.short	(.L_60 - .L_59)
.L_59:
        /*000c*/ 	.word	0x00000000
        /*0010*/ 	.short	0x0002
        /*0012*/ 	.short	0x0010
        /*0014*/ 	.byte	0x00, 0xf0, 0x11, 0x00


	//----- nvinfo : EIATTR_KPARAM_INFO
	.align		4
.L_60:
        /*0018*/ 	.byte	0x04, 0x17
        /*001a*/ 	.short	(.L_62 - .L_61)
.L_61:
        /*001c*/ 	.word	0x00000000
        /*0020*/ 	.short	0x0001
        /*0022*/ 	.short	0x0008
        /*0024*/ 	.byte	0x00, 0xf5, 0x21, 0x00


	//----- nvinfo : EIATTR_KPARAM_INFO
	.align		4
.L_62:
        /*0028*/ 	.byte	0x04, 0x17
        /*002a*/ 	.short	(.L_64 - .L_63)
.L_63:
        /*002c*/ 	.word	0x00000000
        /*0030*/ 	.short	0x0000
        /*0032*/ 	.short	0x0000
        /*0034*/ 	.byte	0x00, 0xf5, 0x21, 0x00


	//----- nvinfo : EIATTR_SPARSE_MMA_MASK
	.align		4
.L_64:
        /*0038*/ 	.byte	0x03, 0x50
        /*003a*/ 	.short	0x0000


	//----- nvinfo : EIATTR_MAXREG_COUNT
	.align		4
        /*003c*/ 	.byte	0x03, 0x1b
        /*003e*/ 	.short	0x00ff


	//----- nvinfo : EIATTR_MERCURY_ISA_VERSION
	.align		4
        /*0040*/ 	.byte	0x03, 0x5f
        /*0042*/ 	.short	0x0101


	//----- nvinfo : EIATTR_VRC_CTA_INIT_COUNT
	.align		4
        /*0044*/ 	.byte	0x02, 0x4a
	.zero		1
	.zero		1


	//----- nvinfo : EIATTR_EXIT_INSTR_OFFSETS
	.align		4
        /*0048*/ 	.byte	0x04, 0x1c
        /*004a*/ 	.short	(.L_66 - .L_65)


	//   ....[0]....
.L_65:
        /*004c*/ 	.word	0x00000140


	//   ....[1]....
        /*0050*/ 	.word	0x000006e0


	//   ....[2]....
        /*0054*/ 	.word	0x00000950


	//   ....[3]....
        /*0058*/ 	.word	0x00000ab0


	//   ....[4]....
        /*005c*/ 	.word	0x00000b40


	//----- nvinfo : EIATTR_CBANK_PARAM_SIZE
	.align		4
.L_66:
        /*0060*/ 	.byte	0x03, 0x19
        /*0062*/ 	.short	0x0014


	//----- nvinfo : EIATTR_PARAM_CBANK
	.align		4
        /*0064*/ 	.byte	0x04, 0x0a
        /*0066*/ 	.short	(.L_68 - .L_67)
	.align		4
.L_67:
        /*0068*/ 	.word	index@(.nv.constant0._Z17pfbFilterConstantPfS_i)
        /*006c*/ 	.short	0x0380
        /*006e*/ 	.short	0x0014


	//----- nvinfo : EIATTR_SW_WAR
	.align		4
.L_68:
        /*0070*/ 	.byte	0x04, 0x36
        /*0072*/ 	.short	(.L_70 - .L_69)
.L_69:
        /*0074*/ 	.word	0x00000008
.L_70:


//--------------------- .nv.info._Z8initTapsPf    --------------------------
	.section	.nv.info._Z8initTapsPf,"",@"SHT_CUDA_INFO"
	.sectionflags	@""
	.align	4


	//----- nvinfo : EIATTR_CUDA_API_VERSION
	.align		4
        /*0000*/ 	.byte	0x04, 0x37
        /*0002*/ 	.short	(.L_72 - .L_71)
.L_71:
        /*0004*/ 	.word	0x00000082


	//----- nvinfo : EIATTR_KPARAM_INFO
	.align		4
.L_72:
        /*0008*/ 	.byte	0x04, 0x17
        /*000a*/ 	.short	(.L_74 - .L_73)
.L_73:
        /*000c*/ 	.word	0x00000000
        /*0010*/ 	.short	0x0000
        /*0012*/ 	.short	0x0000
        /*0014*/ 	.byte	0x00, 0xf5, 0x21, 0x00


	//----- nvinfo : EIATTR_SPARSE_MMA_MASK
	.align		4
.L_74:
        /*0018*/ 	.byte	0x03, 0x50
        /*001a*/ 	.short	0x0000


	//----- nvinfo : EIATTR_MAXREG_COUNT
	.align		4
        /*001c*/ 	.byte	0x03, 0x1b
        /*001e*/ 	.short	0x00ff


	//----- nvinfo : EIATTR_MERCURY_ISA_VERSION
	.align		4
        /*0020*/ 	.byte	0x03, 0x5f
        /*0022*/ 	.short	0x0101


	//----- nvinfo : EIATTR_VRC_CTA_INIT_COUNT
	.align		4
        /*0024*/ 	.byte	0x02, 0x4a
	.zero		1
	.zero		1


	//----- nvinfo : EIATTR_EXIT_INSTR_OFFSETS
	.align		4
        /*0028*/ 	.byte	0x04, 0x1c
        /*002a*/ 	.short	(.L_76 - .L_75)


	//   ....[0]....
.L_75:
        /*002c*/ 	.word	0x00000810


	//----- nvinfo : EIATTR_CRS_STACK_SIZE
	.align		4
.L_76:
        /*0030*/ 	.byte	0x04, 0x1e
        /*0032*/ 	.short	(.L_78 - .L_77)
.L_77:
        /*0034*/ 	.word	0x00000000


	//----- nvinfo : EIATTR_CBANK_PARAM_SIZE
	.align		4
.L_78:
        /*0038*/ 	.byte	0x03, 0x19
        /*003a*/ 	.short	0x0008


	//----- nvinfo : EIATTR_PARAM_CBANK
	.align		4
        /*003c*/ 	.byte	0x04, 0x0a
        /*003e*/ 	.short	(.L_80 - .L_79)
	.align		4
.L_79:
        /*0040*/ 	.word	index@(.nv.constant0._Z8initTapsPf)
        /*0044*/ 	.short	0x0380
        /*0046*/ 	.short	0x0008


	//----- nvinfo : EIATTR_SW_WAR
	.align		4
.L_80:
        /*0048*/ 	.byte	0x04, 0x36
        /*004a*/ 	.short	(.L_82 - .L_81)
.L_81:
        /*004c*/ 	.word	0x00000008
.L_82:


//--------------------- .nv.info._Z10pfbFilter4PfS_S_i --------------------------
	.section	.nv.info._Z10pfbFilter4PfS_S_i,"",@"SHT_CUDA_INFO"
	.sectionflags	@""
	.align	4


	//----- nvinfo : EIATTR_CUDA_API_VERSION
	.align		4
        /*0000*/ 	.byte	0x04, 0x37
        /*0002*/ 	.short	(.L_84 - .L_83)
.L_83:
        /*0004*/ 	.word	0x00000082


	//----- nvinfo : EIATTR_KPARAM_INFO
	.align		4
.L_84:
        /*0008*/ 	.byte	0x04, 0x17
        /*000a*/ 	.short	(.L_86 - .L_85)
.L_85:
        /*000c*/ 	.word	0x00000000
        /*0010*/ 	.short	0x0003
        /*0012*/ 	.short	0x0018
        /*0014*/ 	.byte	0x00, 0xf0, 0x11, 0x00


	//----- nvinfo : EIATTR_KPARAM_INFO
	.align		4
.L_86:
        /*0018*/ 	.byte	0x04, 0x17
        /*001a*/ 	.short	(.L_88 - .L_87)
.L_87:
        /*001c*/ 	.word	0x00000000
        /*0020*/ 	.short	0x0002
        /*0022*/ 	.short	0x0010
        /*0024*/ 	.byte	0x00, 0xf5, 0x21, 0x00


	//----- nvinfo : EIATTR_KPARAM_INFO
	.align		4
.L_88:
        /*0028*/ 	.byte	0x04, 0x17
        /*002a*/ 	.short	(.L_90 - .L_89)
.L_89:
        /*002c*/ 	.word	0x00000000
        /*0030*/ 	.short	0x0001
        /*0032*/ 	.short	0x0008
        /*0034*/ 	.byte	0x00, 0xf5, 0x21, 0x00


	//----- nvinfo : EIATTR_KPARAM_INFO
	.align		4
.L_90:
        /*0038*/ 	.byte	0x04, 0x17
        /*003a*/ 	.short	(.L_92 - .L_91)
.L_91:
        /*003c*/ 	.word	0x00000000
        /*0040*/ 	.short	0x0000
        /*0042*/ 	.short	0x0000
        /*0044*/ 	.byte	0x00, 0xf5, 0x21, 0x00


	//----- nvinfo : EIATTR_SPARSE_MMA_MASK
	.align		4
.L_92:
        /*0048*/ 	.byte	0x03, 0x50
        /*004a*/ 	.short	0x0000


	//----- nvinfo : EIATTR_MAXREG_COUNT
	.align		4
        /*004c*/ 	.byte	0x03, 0x1b
        /*004e*/ 	.short	0x00ff


	//----- nvinfo : EIATTR_MERCURY_ISA_VERSION
	.align		4
        /*0050*/ 	.byte	0x03, 0x5f
        /*0052*/ 	.short	0x0101


	//----- nvinfo : EIATTR_VRC_CTA_INIT_COUNT
	.align		4
        /*0054*/ 	.byte	0x02, 0x4a
	.zero		1
	.zero		1


	//----- nvinfo : EIATTR_EXIT_INSTR_OFFSETS
	.align		4
        /*0058*/ 	.byte	0x04, 0x1c
        /*005a*/ 	.short	(.L_94 - .L_93)


	//   ....[0]....
.L_93:
        /*005c*/ 	.word	0x000002f0


	//   ....[1]....
        /*0060*/ 	.word	0x000009f0


	//   ....[2]....
        /*0064*/ 	.word	0x00000d70


	//   ....[3]....
        /*0068*/ 	.word	0x00000f30


	//----- nvinfo : EIATTR_CBANK_PARAM_SIZE
	.align		4
.L_94:
        /*006c*/ 	.byte	0x03, 0x19
        /*006e*/ 	.short	0x001c


	//----- nvinfo : EIATTR_PARAM_CBANK
	.align		4
        /*0070*/ 	.byte	0x04, 0x0a
        /*0072*/ 	.short	(.L_96 - .L_95)
	.align		4
.L_95:
        /*0074*/ 	.word	index@(.nv.constant0._Z10pfbFilter4PfS_S_i)
        /*0078*/ 	.short	0x0380
        /*007a*/ 	.short	0x001c


	//----- nvinfo : EIATTR_SW_WAR
	.align		4
.L_96:
        /*007c*/ 	.byte	0x04, 0x36
        /*007e*/ 	.short	(.L_98 - .L_97)
.L_97:
        /*0080*/ 	.word	0x00000008
.L_98:


//--------------------- .nv.info._Z9pfbFilterPfS_S_i --------------------------
	.section	.nv.info._Z9pfbFilterPfS_S_i,"",@"SHT_CUDA_INFO"
	.sectionflags	@""
	.align	4


	//----- nvinfo : EIATTR_CUDA_API_VERSION
	.align		4
        /*0000*/ 	.byte	0x04, 0x37
        /*0002*/ 	.short	(.L_100 - .L_99)
.L_99:
        /*0004*/ 	.word	0x00000082


	//----- nvinfo : EIATTR_KPARAM_INFO
	.align		4
.L_100:
        /*0008*/ 	.byte	0x04, 0x17
        /*000a*/ 	.short	(.L_102 - .L_101)
.L_101:
        /*000c*/ 	.word	0x00000000
        /*0010*/ 	.short	0x0003
        /*0012*/ 	.short	0x0018
        /*0014*/ 	.byte	0x00, 0xf0, 0x11, 0x00


	//----- nvinfo : EIATTR_KPARAM_INFO
	.align		4
.L_102:
        /*0018*/ 	.byte	0x04, 0x17
        /*001a*/ 	.short	(.L_104 - .L_103)
.L_103:
        /*001c*/ 	.word	0x00000000
        /*0020*/ 	.short	0x0002
        /*0022*/ 	.short	0x0010
        /*0024*/ 	.byte	0x00, 0xf5, 0x21, 0x00


	//----- nvinfo : EIATTR_KPARAM_INFO
	.align		4
.L_104:
        /*0028*/ 	.byte	0x04, 0x17
        /*002a*/ 	.short	(.L_106 - .L_105)
.L_105:
        /*002c*/ 	.word	0x00000000
        /*0030*/ 	.short	0x0001
        /*0032*/ 	.short	0x0008
        /*0034*/ 	.byte	0x00, 0xf5, 0x21, 0x00


	//----- nvinfo : EIATTR_KPARAM_INFO
	.align		4
.L_106:
        /*0038*/ 	.byte	0x04, 0x17
        /*003a*/ 	.short	(.L_108 - .L_107)
.L_107:
        /*003c*/ 	.word	0x00000000
        /*0040*/ 	.short	0x0000
        /*0042*/ 	.short	0x0000
        /*0044*/ 	.byte	0x00, 0xf5, 0x21, 0x00


	//----- nvinfo : EIATTR_SPARSE_MMA_MASK
	.align		4
.L_108:
        /*0048*/ 	.byte	0x03, 0x50
        /*004a*/ 	.short	0x0000


	//----- nvinfo : EIATTR_MAXREG_COUNT
	.align		4
        /*004c*/ 	.byte	0x03, 0x1b
        /*004e*/ 	.short	0x00ff


	//----- nvinfo : EIATTR_MERCURY_ISA_VERSION
	.align		4
        /*0050*/ 	.byte	0x03, 0x5f
        /*0052*/ 	.short	0x0101


	//----- nvinfo : EIATTR_VRC_CTA_INIT_COUNT
	.align		4
        /*0054*/ 	.byte	0x02, 0x4a
	.zero		1
	.zero		1


	//----- nvinfo : EIATTR_EXIT_INSTR_OFFSETS
	.align		4
        /*0058*/ 	.byte	0x04, 0x1c
        /*005a*/ 	.short	(.L_110 - .L_109)


	//   ....[0]....
.L_109:
        /*005c*/ 	.word	0x00000150


	//   ....[1]....
        /*0060*/ 	.word	0x000006e0


	//   ....[2]....
        /*0064*/ 	.word	0x00000950


	//   ....[3]....
        /*0068*/ 	.word	0x00000ab0


	//   ....[4]....
        /*006c*/ 	.word	0x00000b40


	//----- nvinfo : EIATTR_CBANK_PARAM_SIZE
	.align		4
.L_110:
        /*0070*/ 	.byte	0x03, 0x19
        /*0072*/ 	.short	0x001c


	//----- nvinfo : EIATTR_PARAM_CBANK
	.align		4
        /*0074*/ 	.byte	0x04, 0x0a
        /*0076*/ 	.short	(.L_112 - .L_111)
	.align		4
.L_111:
        /*0078*/ 	.word	index@(.nv.constant0._Z9pfbFilterPfS_S_i)
        /*007c*/ 	.short	0x0380
        /*007e*/ 	.short	0x001c


	//----- nvinfo : EIATTR_SW_WAR
	.align		4
.L_112:
        /*0080*/ 	.byte	0x04, 0x36
        /*0082*/ 	.short	(.L_114 - .L_113)
.L_113:
        /*0084*/ 	.word	0x00000008
.L_114:


//--------------------- .nv.info._Z6warmupPfS_    --------------------------
	.section	.nv.info._Z6warmupPfS_,"",@"SHT_CUDA_INFO"
	.sectionflags	@""
	.align	4


	//----- nvinfo : EIATTR_CUDA_API_VERSION
	.align		4
        /*0000*/ 	.byte	0x04, 0x37
        /*0002*/ 	.short	(.L_116 - .L_115)
.L_115:
        /*0004*/ 	.word	0x00000082


	//----- nvinfo : EIATTR_KPARAM_INFO
	.align		4
.L_116:
        /*0008*/ 	.byte	0x04, 0x17
        /*000a*/ 	.short	(.L_118 - .L_117)
.L_117:
        /*000c*/ 	.word	0x00000000
        /*0010*/ 	.short	0x0001
        /*0012*/ 	.short	0x0008
        /*0014*/ 	.byte	0x00, 0xf5, 0x21, 0x00


	//----- nvinfo : EIATTR_KPARAM_INFO
	.align		4
.L_118:
        /*0018*/ 	.byte	0x04, 0x17
        /*001a*/ 	.short	(.L_120 - .L_119)
.L_119:
        /*001c*/ 	.word	0x00000000
        /*0020*/ 	.short	0x0000
        /*0022*/ 	.short	0x0000
        /*0024*/ 	.byte	0x00, 0xf5, 0x21, 0x00


	//----- nvinfo : EIATTR_SPARSE_MMA_MASK
	.align		4
.L_120:
        /*0028*/ 	.byte	0x03, 0x50
        /*002a*/ 	.short	0x0000


	//----- nvinfo : EIATTR_MAXREG_COUNT
	.align		4
        /*002c*/ 	.byte	0x03, 0x1b
        /*002e*/ 	.short	0x00ff


	//----- nvinfo : EIATTR_MERCURY_ISA_VERSION
	.align		4
        /*0030*/ 	.byte	0x03, 0x5f
        /*0032*/ 	.short	0x0101


	//----- nvinfo : EIATTR_VRC_CTA_INIT_COUNT
	.align		4
        /*0034*/ 	.byte	0x02, 0x4a
	.zero		1
	.zero		1


	//----- nvinfo : EIATTR_EXIT_INSTR_OFFSETS
	.align		4
        /*0038*/ 	.byte	0x04, 0x1c
        /*003a*/ 	.short	(.L_122 - .L_121)


	//   ....[0]....
.L_121:
        /*003c*/ 	.word	0x000000d0


	//----- nvinfo : EIATTR_CBANK_PARAM_SIZE
	.align		4
.L_122:
        /*0040*/ 	.byte	0x03, 0x19
        /*0042*/ 	.short	0x0010


	//----- nvinfo : EIATTR_PARAM_CBANK
	.align		4
        /*0044*/ 	.byte	0x04, 0x0a
        /*0046*/ 	.short	(.L_124 - .L_123)
	.align		4
.L_123:
        /*0048*/ 	.word	index@(.nv.constant0._Z6warmupPfS_)
        /*004c*/ 	.short	0x0380
        /*004e*/ 	.short	0x0010


	//----- nvinfo : EIATTR_SW_WAR
	.align		4
.L_124:
        /*0050*/ 	.byte	0x04, 0x36
        /*0052*/ 	.short	(.L_126 - .L_125)
.L_125:
        /*0054*/ 	.word	0x00000008
.L_126:


//--------------------- .nv.callgraph             --------------------------
	.section	.nv.callgraph,"",@"SHT_CUDA_CALLGRAPH"
	.align	4
	.sectionentsize	8
	.align		4
        /*0000*/ 	.word	0x00000000
	.align		4
        /*0004*/ 	.word	0xffffffff
	.align		4
        /*0008*/ 	.word	0x00000000
	.align		4
        /*000c*/ 	.word	0xfffffffe
	.align		4
        /*0010*/ 	.word	0x00000000
	.align		4
        /*0014*/ 	.word	0xfffffffd
	.align		4
        /*0018*/ 	.word	0x00000000
	.align		4
        /*001c*/ 	.word	0xfffffffc


//--------------------- .nv.constant3             --------------------------
	.section	.nv.constant3,"a",@progbits
	.align	4
.nv.constant3:
	.type		ctaps,@object
	.size		ctaps,(.L_0 - ctaps)
ctaps:
	.zero		1024
.L_0:


//--------------------- .text._Z15pfbFilterSharedPfS_S_i --------------------------
	.section	.text._Z15pfbFilterSharedPfS_S_i,"ax",@progbits
	.align	128
        .global         _Z15pfbFilterSharedPfS_S_i
        .type           _Z15pfbFilterSharedPfS_S_i,@function
        .size           _Z15pfbFilterSharedPfS_S_i,(.L_x_47 - _Z15pfbFilterSharedPfS_S_i)
        .other          _Z15pfbFilterSharedPfS_S_i,@"STO_CUDA_ENTRY STV_DEFAULT"
_Z15pfbFilterSharedPfS_S_i:
.text._Z15pfbFilterSharedPfS_S_i:
[----:B------:R-:W-:Y:S01]  /*0000*/  LDC R1, c[0x0][0x37c] ;  /* 0x0000df00ff017b82 */ /* 0x000fe20000000800 */
[----:B------:R-:W0:Y:S01]  /*0010*/  S2R R3, SR_TID.Y ;  /* 0x0000000000037919 */ /* 0x000e220000002200 */
[----:B------:R-:W1:Y:S06]  /*0020*/  LDCU UR6, c[0x0][0x360] ;  /* 0x00006c00ff0677ac */ /* 0x000e6c0008000800 */
[----:B------:R-:W0:Y:S01]  /*0030*/  S2UR UR4, SR_CTAID.X ;  /* 0x00000000000479c3 */ /* 0x000e220000002500 */
[----:B------:R-:W1:Y:S01]  /*0040*/  S2R R8, SR_TID.X ;  /* 0x0000000000087919 */ /* 0x000e620000002100 */
[----:B------:R-:W2:Y:S06]  /*0050*/  LDCU.64 UR8, c[0x0][0x358] ;  /* 0x00006b00ff0877ac */ /* 0x000eac0008000a00 */
[----:B------:R-:W0:Y:S08]  /*0060*/  LDC R0, c[0x0][0x364] ;  /* 0x0000d900ff007b82 */ /* 0x000e300000000800 */
[----:B------:R-:W3:Y:S01]  /*0070*/  LDC R12, c[0x0][0x398] ;  /* 0x0000e600ff0c7b82 */ /* 0x000ee20000000800 */
[----:B0-----:R-:W-:-:S04]  /*0080*/  IMAD R3, R0, UR4, R3 ;  /* 0x0000000400037c24 */ /* 0x001fc8000f8e0203 */
[----:B-1----:R-:W-:Y:S02]  /*0090*/  IMAD R7, R3, UR6, R8 ;  /* 0x0000000603077c24 */ /* 0x002fe4000f8e0208 */
[----:B---3--:R-:W-:Y:S01]  /*00a0*/  IMAD R0, R12, UR6, RZ ;  /* 0x000000060c007c24 */ /* 0x008fe2000f8e02ff */
[----:B------:R-:W0:Y:S04]  /*00b0*/  S2UR UR5, SR_CgaCtaId ;  /* 0x00000000000579c3 */ /* 0x000e280000008800 */
[----:B------:R-:W-:Y:S01]  /*00c0*/  ISETP.GE.AND P0, PT, R7, R0, PT ;  /* 0x000000000700720c */ /* 0x000fe20003f06270 */
[----:B------:R-:W-:-:S03]  /*00d0*/  UMOV UR4, 0x400 ;  /* 0x0000040000047882 */ /* 0x000fc60000000000 */
[----:B------:R-:W1:Y:S09]  /*00e0*/  LDC.64 R2, c[0x0][0x388] ;  /* 0x0000e200ff027b82 */ /* 0x000e720000000a00 */
[----:B------:R-:W3:Y:S02]  /*00f0*/  @!P0 LDC.64 R4, c[0x0][0x390] ;  /* 0x0000e400ff048b82 */ /* 0x000ee40000000a00 */
[----:B---3--:R-:W-:-:S05]  /*0100*/  @!P0 IMAD.WIDE R4, R7, 0x4, R4 ;  /* 0x0000000407048825 */ /* 0x008fca00078e0204 */
[----:B--2---:R2:W3:Y:S01]  /*0110*/  @!P0 LDG.E R0, desc[UR8][R4.64] ;  /* 0x0000000804008981 */ /* 0x0044e2000c1e1900 */
[----:B0-----:R-:W-:Y:S01]  /*0120*/  ULEA UR4, UR5, UR4, 0x18 ;  /* 0x0000000405047291 */ /* 0x001fe2000f8ec0ff */
[----:B-1----:R-:W-:-:S05]  /*0130*/  IMAD.WIDE R2, R7, 0x4, R2 ;  /* 0x0000000407027825 */ /* 0x002fca00078e0202 */
[C---:B------:R-:W-:Y:S02]  /*0140*/  @!P0 LEA R9, R7.reuse, UR4, 0x2 ;  /* 0x0000000407098c11 */ /* 0x040fe4000f8e10ff */
[----:B------:R-:W-:Y:S01]  /*0150*/  LEA R6, R8, UR4, 0x2 ;  /* 0x0000000408067c11 */ /* 0x000fe2000f8e10ff */
[----:B--2---:R-:W0:Y:S02]  /*0160*/  LDC.64 R4, c[0x0][0x380] ;  /* 0x0000e000ff047b82 */ /* 0x004e240000000a00 */
[----:B---3--:R-:W-:Y:S06]  /*0170*/  @!P0 STS [R9], R0 ;  /* 0x0000000009008388 */ /* 0x008fec0000000800 */
[----:B------:R-:W-:Y:S06]  /*0180*/  BAR.SYNC.DEFER_BLOCKING 0x0 ;  /* 0x0000000000007b1d */ /* 0x000fec0000010000 */
[----:B------:R-:W2:Y:S01]  /*0190*/  LDG.E R10, desc[UR8][R2.64] ;  /* 0x00000008020a7981 */ /* 0x000ea2000c1e1900 */
[----:B------:R-:W-:Y:S01]  /*01a0*/  ISETP.GE.AND P0, PT, R12, 0x2, PT ;  /* 0x000000020c00780c */ /* 0x000fe20003f06270 */
[----:B0-----:R-:W-:-:S02]  /*01b0*/  IMAD.WIDE R4, R7, 0x4, R4 ;  /* 0x0000000407047825 */ /* 0x001fc400078e0204 */
[----:B------:R-:W2:Y:S02]  /*01c0*/  LDS R11, [R6] ;  /* 0x00000000060b7984 */ /* 0x000ea40000000800 */
[----:B--2---:R-:W-:-:S05]  /*01d0*/  FMUL R11, R10, R11 ;  /* 0x0000000b0a0b7220 */ /* 0x004fca0000400000 */
[----:B------:R0:W-:Y:S03]  /*01e0*/  STG.E desc[UR8][R4.64], R11 ;  /* 0x0000000b04007986 */ /* 0x0001e6000c101908 */
[----:B------:R-:W-:Y:S05]  /*01f0*/  @!P0 EXIT ;  /* 0x000000000000894d */ /* 0x000fea0003800000 */
[----:B------:R-:W-:Y:S01]  /*0200*/  IADD3 R0, PT, PT, R12, -0x2, RZ ;  /* 0xfffffffe0c007810 */ /* 0x000fe20007ffe0ff */
[----:B------:R-:W-:Y:S01]  /*0210*/  IMAD.MOV.U32 R7, RZ, RZ, 0x1 ;  /* 0x00000001ff077424 */ /* 0x000fe200078e00ff */
[----:B------:R-:W-:Y:S02]  /*0220*/  MOV R9, R11 ;  /* 0x0000000b00097202 */ /* 0x000fe40000000f00 */
[----:B------:R-:W-:Y:S01]  /*0230*/  ISETP.GE.U32.AND P0, PT, R0, 0x7, PT ;  /* 0x000000070000780c */ /* 0x000fe20003f06070 */
[----:B------:R-:W-:-:S05]  /*0240*/  VIADD R0, R12, 0xffffffff ;  /* 0xffffffff0c007836 */ /* 0x000fca0000000000 */
[----:B------:R-:W-:-:S07]  /*0250*/  LOP3.LUT R18, R0, 0x7, RZ, 0xc0, !PT ;  /* 0x0000000700127812 */ /* 0x000fce00078ec0ff */
[----:B------:R-:W-:Y:S05]  /*0260*/  @!P0 BRA `(.L_x_0) ;  /* 0x0000000400248947 */ /* 0x000fea0003800000 */
[----:B------:R-:W-:Y:S01]  /*0270*/  USHF.L.U32 UR5, UR6, 0x2, URZ ;  /* 0x0000000206057899 */ /* 0x000fe200080006ff */
[----:B------:R-:W-:Y:S01]  /*0280*/  LOP3.LUT R10, R0, 0xfffffff8, RZ, 0xc0, !PT ;  /* 0xfffffff8000a7812 */ /* 0x000fe200078ec0ff */
[----:B------:R-:W-:-:S03]  /*0290*/  IMAD.MOV.U32 R7, RZ, RZ, RZ ;  /* 0x000000ffff077224 */ /* 0x000fc600078e00ff */
[----:B------:R-:W-:Y:S02]  /*02a0*/  IADD3 R10, PT, PT, -R10, RZ, RZ ;  /* 0x000000ff0a0a7210 */ /* 0x000fe40007ffe1ff */
[----:B0-----:R-:W-:Y:S01]  /*02b0*/  LEA R11, R8, UR5, 0x2 ;  /* 0x00000005080b7c11 */ /* 0x001fe2000f8e10ff */
[----:B------:R-:W-:-:S04]  /*02c0*/  HFMA2 R8, -RZ, RZ, 0, 5.9604644775390625e-08 ;  /* 0x00000001ff087431 */ /* 0x000fc800000001ff */
[----:B------:R-:W-:Y:S01]  /*02d0*/  VIADD R11, R11, UR4 ;  /* 0x000000040b0b7c36 */ /* 0x000fe20008000000 */
[----:B------:R-:W-:-:S06]  /*02e0*/  UMOV UR4, UR6 ;  /* 0x0000000600047c82 */ /* 0x000fcc0008000000 */
.L_x_1:
[----:B------:R-:W-:Y:S01]  /*02f0*/  MOV R17, UR4 ;  /* 0x0000000400117c02 */ /* 0x000fe20008000f00 */
[----:B-1----:R-:W0:Y:S04]  /*0300*/  LDS R15, [R11] ;  /* 0x000000000b0f7984 */ /* 0x002e280000000800 */
[----:B------:R-:W-:-:S05]  /*0310*/  IMAD.WIDE R16, R17, 0x4, R2 ;  /* 0x0000000411107825 */ /* 0x000fca00078e0202 */
[----:B------:R-:W0:Y:S01]  /*0320*/  LDG.E R14, desc[UR8][R16.64] ;  /* 0x00000008100e7981 */ /* 0x000e22000c1e1900 */
[----:B------:R-:W-:-:S05]  /*0330*/  IADD3 R12, P0, PT, R16, UR5, RZ ;  /* 0x00000005100c7c10 */ /* 0x000fca000ff1e0ff */
[----:B------:R-:W-:Y:S02]  /*0340*/  IMAD.X R13, RZ, RZ, R17, P0 ;  /* 0x000000ffff0d7224 */ /* 0x000fe400000e0611 */
[----:B0-----:R-:W-:-:S05]  /*0350*/  FFMA R19, R14, R15, R9 ;  /* 0x0000000f0e137223 */ /* 0x001fca0000000009 */
[----:B------:R-:W-:Y:S04]  /*0360*/  STG.E desc[UR8][R4.64], R19 ;  /* 0x0000001304007986 */ /* 0x000fe8000c101908 */
[----:B------:R-:W2:Y:S01]  /*0370*/  LDG.E R20, desc[UR8][R12.64] ;  /* 0x000000080c147981 */ /* 0x000ea2000c1e1900 */
[----:B------:R-:W-:Y:S01]  /*0380*/  IMAD R9, R8, UR6, RZ ;  /* 0x0000000608097c24 */ /* 0x000fe2000f8e02ff */
[----:B------:R-:W-:-:S04]  /*0390*/  IADD3 R14, P0, PT, R12, UR5, RZ ;  /* 0x000000050c0e7c10 */ /* 0x000fc8000ff1e0ff */
[----:B------:R-:W-:Y:S01]  /*03a0*/  LEA R9, R9, R6, 0x2 ;  /* 0x0000000609097211 */ /* 0x000fe200078e10ff */
[----:B------:R-:W-:-:S04]  /*03b0*/  IMAD.X R15, RZ, RZ, R13, P0 ;  /* 0x000000ffff0f7224 */ /* 0x000fc800000e060d */
[----:B------:R-:W2:Y:S02]  /*03c0*/  LDS R21, [R9+UR5] ;  /* 0x0000000509157984 */ /* 0x000ea40008000800 */
[----:B--2---:R-:W-:-:S05]  /*03d0*/  FFMA R21, R20, R21, R19 ;  /* 0x0000001514157223 */ /* 0x004fca0000000013 */
[----:B------:R-:W-:Y:S04]  /*03e0*/  STG.E desc[UR8][R4.64], R21 ;  /* 0x0000001504007986 */ /* 0x000fe8000c101908 */
[----:B------:R-:W2:Y:S01]  /*03f0*/  LDG.E R16, desc[UR8][R14.64] ;  /* 0x000000080e107981 */ /* 0x000ea2000c1e1900 */
[----:B------:R-:W-:Y:S02]  /*0400*/  IADD3 R20, PT, PT, R9, UR5, RZ ;  /* 0x0000000509147c10 */ /* 0x000fe4000fffe0ff */
[----:B------:R-:W-:-:S03]  /*0410*/  IADD3 R12, P0, PT, R14, UR5, RZ ;  /* 0x000000050e0c7c10 */ /* 0x000fc6000ff1e0ff */
[----:B------:R-:W2:Y:S02]  /*0420*/  LDS R17, [R20+UR5] ;  /* 0x0000000514117984 */ /* 0x000ea40008000800 */
[----:B------:R-:W-:Y:S01]  /*0430*/  IMAD.X R13, RZ, RZ, R15, P0 ;  /* 0x000000ffff0d7224 */ /* 0x000fe200000e060f */
[----:B------:R-:W-:-:S05]  /*0440*/  IADD3 R9, PT, PT, R20, UR5, RZ ;  /* 0x0000000514097c10 */ /* 0x000fca000fffe0ff */
[----:B------:R-:W0:Y:S01]  /*0450*/  LDS R23, [R9+UR5] ;  /* 0x0000000509177984 */ /* 0x000e220008000800 */
[----:B--2---:R-:W-:-:S05]  /*0460*/  FFMA R19, R16, R17, R21 ;  /* 0x0000001110137223 */ /* 0x004fca0000000015 */
[----:B------:R-:W-:Y:S04]  /*0470*/  STG.E desc[UR8][R4.64], R19 ;  /* 0x0000001304007986 */ /* 0x000fe8000c101908 */
[----:B------:R-:W0:Y:S01]  /*0480*/  LDG.E R22, desc[UR8][R12.64] ;  /* 0x000000080c167981 */ /* 0x000e22000c1e1900 */
[----:B------:R-:W-:-:S05]  /*0490*/  IADD3 R16, P0, PT, R12, UR5, RZ ;  /* 0x000000050c107c10 */ /* 0x000fca000ff1e0ff */
[----:B------:R-:W-:Y:S01]  /*04a0*/  IMAD.X R17, RZ, RZ, R13, P0 ;  /* 0x000000ffff117224 */ /* 0x000fe200000e060d */
[----:B------:R-:W-:-:S05]  /*04b0*/  IADD3 R20, PT, PT, R9, UR5, RZ ;  /* 0x0000000509147c10 */ /* 0x000fca000fffe0ff */
[----:B------:R-:W1:Y:S01]  /*04c0*/  LDS R21, [R20+UR5] ;  /* 0x0000000514157984 */ /* 0x000e620008000800 */
[----:B0-----:R-:W-:-:S05]  /*04d0*/  FFMA R23, R22, R23, R19 ;  /* 0x0000001716177223 */ /* 0x001fca0000000013 */
[----:B------:R-:W-:Y:S04]  /*04e0*/  STG.E desc[UR8][R4.64], R23 ;  /* 0x0000001704007986 */ /* 0x000fe8000c101908 */
[----:B------:R-:W1:Y:S01]  /*04f0*/  LDG.E R22, desc[UR8][R16.64] ;  /* 0x0000000810167981 */ /* 0x000e62000c1e1900 */
[----:B------:R-:W-:-:S05]  /*0500*/  IADD3 R14, P0, PT, R16, UR5, RZ ;  /* 0x00000005100e7c10 */ /* 0x000fca000ff1e0ff */
[----:B------:R-:W-:Y:S01]  /*0510*/  IMAD.X R15, RZ, RZ, R17, P0 ;  /* 0x000000ffff0f7224 */ /* 0x000fe200000e0611 */
[----:B------:R-:W-:-:S05]  /*0520*/  IADD3 R9, PT, PT, R20, UR5, RZ ;  /* 0x0000000514097c10 */ /* 0x000fca000fffe0ff */
[----:B------:R-:W0:Y:S01]  /*0530*/  LDS R19, [R9+UR5] ;  /* 0x0000000509137984 */ /* 0x000e220008000800 */
[----:B-1----:R-:W-:-:S05]  /*0540*/  FFMA R21, R22, R21, R23 ;  /* 0x0000001516157223 */ /* 0x002fca0000000017 */
[----:B------:R-:W-:Y:S04]  /*0550*/  STG.E desc[UR8][R4.64], R21 ;  /* 0x0000001504007986 */ /* 0x000fe8000c101908 */
[----:B------:R-:W0:Y:S01]  /*0560*/  LDG.E R22, desc[UR8][R14.64] ;  /* 0x000000080e167981 */ /* 0x000e22000c1e1900 */
[----:B------:R-:W-:-:S05]  /*0570*/  IADD3 R12, P0, PT, R14, UR5, RZ ;  /* 0x000000050e0c7c10 */ /* 0x000fca000ff1e0ff */
[----:B------:R-:W-:Y:S02]  /*0580*/  IMAD.X R13, RZ, RZ, R15, P0 ;  /* 0x000000ffff0d7224 */ /* 0x000fe400000e060f */
[----:B0-----:R-:W-:-:S05]  /*0590*/  FFMA R23, R22, R19, R21 ;  /* 0x0000001316177223 */ /* 0x001fca0000000015 */
[----:B------:R-:W-:Y:S04]  /*05a0*/  STG.E desc[UR8][R4.64], R23 ;  /* 0x0000001704007986 */ /* 0x000fe8000c101908 */
[----:B------:R-:W2:Y:S01]  /*05b0*/  LDG.E R20, desc[UR8][R12.64] ;  /* 0x000000080c147981 */ /* 0x000ea2000c1e1900 */
[----:B------:R-:W-:Y:S02]  /*05c0*/  IADD3 R19, PT, PT, R9, UR5, RZ ;  /* 0x0000000509137c10 */ /* 0x000fe4000fffe0ff */
[----:B------:R-:W-:-:S03]  /*05d0*/  IADD3 R16, P0, PT, R12, UR5, RZ ;  /* 0x000000050c107c10 */ /* 0x000fc6000ff1e0ff */
[----:B------:R-:W2:Y:S02]  /*05e0*/  LDS R22, [R19+UR5] ;  /* 0x0000000513167984 */ /* 0x000ea40008000800 */
[----:B------:R-:W-:Y:S01]  /*05f0*/  IMAD.X R17, RZ, RZ, R13, P0 ;  /* 0x000000ffff117224 */ /* 0x000fe200000e060d */
[----:B------:R-:W-:-:S06]  /*0600*/  IADD3 R14, PT, PT, R19, UR5, RZ ;  /* 0x00000005130e7c10 */ /* 0x000fcc000fffe0ff */
[----:B------:R-:W0:Y:S01]  /*0610*/  LDS R14, [R14+UR5] ;  /* 0x000000050e0e7984 */ /* 0x000e220008000800 */
[----:B--2---:R-:W-:-:S05]  /*0620*/  FFMA R15, R20, R22, R23 ;  /* 0x00000016140f7223 */ /* 0x004fca0000000017 */
[----:B------:R1:W-:Y:S04]  /*0630*/  STG.E desc[UR8][R4.64], R15 ;  /* 0x0000000f04007986 */ /* 0x0003e8000c101908 */
[----:B------:R-:W0:Y:S01]  /*0640*/  LDG.E R16, desc[UR8][R16.64] ;  /* 0x0000000810107981 */ /* 0x000e22000c1e1900 */
[----:B------:R-:W2:Y:S01]  /*0650*/  LDC R20, c[0x0][0x360] ;  /* 0x0000d800ff147b82 */ /* 0x000ea20000000800 */
[----:B------:R-:W-:Y:S01]  /*0660*/  VIADD R10, R10, 0x8 ;  /* 0x000000080a0a7836 */ /* 0x000fe20000000000 */
[----:B------:R-:W-:Y:S01]  /*0670*/  ULEA UR4, UR6, UR4, 0x3 ;  /* 0x0000000406047291 */ /* 0x000fe2000f8e18ff */
[----:B------:R-:W-:Y:S01]  /*0680*/  VIADD R7, R7, 0x8 ;  /* 0x0000000807077836 */ /* 0x000fe20000000000 */
[----:B------:R-:W-:Y:S02]  /*0690*/  IADD3 R8, PT, PT, R8, 0x8, RZ ;  /* 0x0000000808087810 */ /* 0x000fe40007ffe0ff */
[----:B------:R-:W-:-:S02]  /*06a0*/  ISETP.NE.AND P0, PT, R10, RZ, PT ;  /* 0x000000ff0a00720c */ /* 0x000fc40003f05270 */
[----:B--2---:R-:W-:Y:S01]  /*06b0*/  LEA R11, R20, R11, 0x5 ;  /* 0x0000000b140b7211 */ /* 0x004fe200078e28ff */
[----:B0-----:R-:W-:-:S05]  /*06c0*/  FFMA R9, R16, R14, R15 ;  /* 0x0000000e10097223 */ /* 0x001fca000000000f */
[----:B------:R1:W-:Y:S05]  /*06d0*/  STG.E desc[UR8][R4.64], R9 ;  /* 0x0000000904007986 */ /* 0x0003ea000c101908 */
[----:B------:R-:W-:Y:S05]  /*06e0*/  @P0 BRA `(.L_x_1) ;  /* 0xfffffffc00000947 */ /* 0x000fea000383ffff */
[----:B------:R-:W-:-:S07]  /*06f0*/  VIADD R7, R7, 0x1 ;  /* 0x0000000107077836 */ /* 0x000fce0000000000 */
.L_x_0:
[----:B------:R-:W-:-:S13]  /*0700*/  ISETP.NE.AND P0, PT, R18, RZ, PT ;  /* 0x000000ff1200720c */ /* 0x000fda0003f05270 */
[----:B------:R-:W-:Y:S05]  /*0710*/  @!P0 EXIT ;  /* 0x000000000000894d */ /* 0x000fea0003800000 */
[----:B------:R-:W-:Y:S02]  /*0720*/  ISETP.GE.U32.AND P1, PT, R18, 0x4, PT ;  /* 0x000000041200780c */ /* 0x000fe40003f26070 */
[----:B------:R-:W-:-:S04]  /*0730*/  LOP3.LUT R19, R0, 0x3, RZ, 0xc0, !PT ;  /* 0x0000000300137812 */ /* 0x000fc800078ec0ff */
[----:B------:R-:W-:-:S07]  /*0740*/  ISETP.NE.AND P0, PT, R19, RZ, PT ;  /* 0x000000ff1300720c */ /* 0x000fce0003f05270 */
[----:B------:R-:W-:Y:S06]  /*0750*/  @!P1 BRA `(.L_x_2) ;  /* 0x0000000000749947 */ /* 0x000fec0003800000 */
[----:B0-----:R-:W-:-:S04]  /*0760*/  IMAD R11, R7, UR6, RZ ;  /* 0x00000006070b7c24 */ /* 0x001fc8000f8e02ff */
[----:B------:R-:W-:-:S05]  /*0770*/  IMAD.WIDE R12, R11, 0x4, R2 ;  /* 0x000000040b0c7825 */ /* 0x000fca00078e0202 */
[----:B------:R-:W2:Y:S01]  /*0780*/  LDG.E R8, desc[UR8][R12.64] ;  /* 0x000000080c087981 */ /* 0x000ea2000c1e1900 */
[----:B------:R-:W-:Y:S01]  /*0790*/  LEA R16, R11, R6, 0x2 ;  /* 0x000000060b107211 */ /* 0x000fe200078e10ff */
[----:B------:R-:W-:-:S04]  /*07a0*/  USHF.L.U32 UR4, UR6, 0x2, URZ ;  /* 0x0000000206047899 */ /* 0x000fc800080006ff */
[----:B------:R-:W2:Y:S02]  /*07b0*/  LDS R10, [R16] ;  /* 0x00000000100a7984 */ /* 0x000ea40000000800 */
[----:B------:R-:W-:-:S03]  /*07c0*/  IADD3 R14, P1, PT, R12, UR4, RZ ;  /* 0x000000040c0e7c10 */ /* 0x000fc6000ff3e0ff */
[----:B------:R-:W0:Y:S02]  /*07d0*/  LDS R17, [R16+UR4] ;  /* 0x0000000410117984 */ /* 0x000e240008000800 */
[----:B-1----:R-:W-:Y:S02]  /*07e0*/  IMAD.X R15, RZ, RZ, R13, P1 ;  /* 0x000000ffff0f7224 */ /* 0x002fe400008e060d */
[----:B--2---:R-:W-:-:S05]  /*07f0*/  FFMA R9, R8, R10, R9 ;  /* 0x0000000a08097223 */ /* 0x004fca0000000009 */
[----:B------:R-:W-:Y:S04]  /*0800*/  STG.E desc[UR8][R4.64], R9 ;  /* 0x0000000904007986 */ /* 0x000fe8000c101908 */
[----:B------:R-:W0:Y:S01]  /*0810*/  LDG.E R8, desc[UR8][R14.64] ;  /* 0x000000080e087981 */ /* 0x000e22000c1e1900 */
[----:B------:R-:W-:-:S04]  /*0820*/  IADD3 R10, P1, PT, R14, UR4, RZ ;  /* 0x000000040e0a7c10 */ /* 0x000fc8000ff3e0ff */
[----:B------:R-:W-:Y:S01]  /*0830*/  IADD3.X R11, PT, PT, RZ, R15, RZ, P1, !PT ;  /* 0x0000000fff0b7210 */ /* 0x000fe20000ffe4ff */
[----:B0-----:R-:W-:-:S05]  /*0840*/  FFMA R17, R8, R17, R9 ;  /* 0x0000001108117223 */ /* 0x001fca0000000009 */
[----:B------:R-:W-:Y:S04]  /*0850*/  STG.E desc[UR8][R4.64], R17 ;  /* 0x0000001104007986 */ /* 0x000fe8000c101908 */
[----:B------:R-:W2:Y:S01]  /*0860*/  LDG.E R18, desc[UR8][R10.64] ;  /* 0x000000080a127981 */ /* 0x000ea2000c1e1900 */
[----:B------:R-:W-:Y:S01]  /*0870*/  VIADD R8, R16, UR4 ;  /* 0x0000000410087c36 */ /* 0x000fe20008000000 */
[----:B------:R-:W-:-:S04]  /*0880*/  IADD3 R12, P1, PT, R10, UR4, RZ ;  /* 0x000000040a0c7c10 */ /* 0x000fc8000ff3e0ff */
[----:B------:R-:W2:Y:S01]  /*0890*/  LDS R20, [R8+UR4] ;  /* 0x0000000408147984 */ /* 0x000ea20008000800 */
[----:B------:R-:W-:Y:S01]  /*08a0*/  IADD3.X R13, PT, PT, RZ, R11, RZ, P1, !PT ;  /* 0x0000000bff0d7210 */ /* 0x000fe20000ffe4ff */
[----:B------:R-:W-:-:S06]  /*08b0*/  VIADD R14, R8, UR4 ;  /* 0x00000004080e7c36 */ /* 0x000fcc0008000000 */
[----:B------:R-:W0:Y:S01]  /*08c0*/  LDS R14, [R14+UR4] ;  /* 0x000000040e0e7984 */ /* 0x000e220008000800 */
[----:B--2---:R-:W-:-:S05]  /*08d0*/  FFMA R15, R18, R20, R17 ;  /* 0x00000014120f7223 */ /* 0x004fca0000000011 */
[----:B------:R2:W-:Y:S04]  /*08e0*/  STG.E desc[UR8][R4.64], R15 ;  /* 0x0000000f04007986 */ /* 0x0005e8000c101908 */
[----:B------:R-:W0:Y:S01]  /*08f0*/  LDG.E R12, desc[UR8][R12.64] ;  /* 0x000000080c0c7981 */ /* 0x000e22000c1e1900 */
[----:B------:R-:W-:Y:S01]  /*0900*/  IADD3 R7, PT, PT, R7, 0x4, RZ ;  /* 0x0000000407077810 */ /* 0x000fe20007ffe0ff */
[----:B0-----:R-:W-:-:S05]  /*0910*/  FFMA R9, R12, R14, R15 ;  /* 0x0000000e0c097223 */ /* 0x001fca000000000f */
[----:B------:R2:W-:Y:S02]  /*0920*/  STG.E desc[UR8][R4.64], R9 ;  /* 0x0000000904007986 */ /* 0x0005e4000c101908 */
.L_x_2:
[----:B------:R-:W-:Y:S05]  /*0930*/  @!P0 EXIT ;  /* 0x000000000000894d */ /* 0x000fea0003800000 */
[----:B------:R-:W-:Y:S02]  /*0940*/  ISETP.NE.AND P1, PT, R19, 0x1, PT ;  /* 0x000000011300780c */ /* 0x000fe40003f25270 */
[----:B------:R-:W-:-:S04]  /*0950*/  LOP3.LUT R0, R0, 0x1, RZ, 0xc0, !PT ;  /* 0x0000000100007812 */ /* 0x000fc800078ec0ff */
[----:B------:R-:W-:-:S07]  /*0960*/  ISETP.NE.U32.AND P0, PT, R0, 0x1, PT ;  /* 0x000000010000780c */ /* 0x000fce0003f05070 */
[----:B------:R-:W-:Y:S06]  /*0970*/  @!P1 BRA `(.L_x_3) ;  /* 0x00000000003c9947 */ /* 0x000fec0003800000 */
[----:B------:R-:W-:-:S04]  /*0980*/  IMAD R13, R7, UR6, RZ ;  /* 0x00000006070d7c24 */ /* 0x000fc8000f8e02ff */
[----:B0-----:R-:W-:-:S05]  /*0990*/  IMAD.WIDE R10, R13, 0x4, R2 ;  /* 0x000000040d0a7825 */ /* 0x001fca00078e0202 */
[----:B------:R-:W1:Y:S01]  /*09a0*/  LDG.E R0, desc[UR8][R10.64] ;  /* 0x000000080a007981 */ /* 0x000e62000c1e1900 */
[----:B------:R-:W-:Y:S01]  /*09b0*/  LEA R8, R13, R6, 0x2 ;  /* 0x000000060d087211 */ /* 0x000fe200078e10ff */
[----:B------:R-:W-:-:S04]  /*09c0*/  USHF.L.U32 UR4, UR6, 0x2, URZ ;  /* 0x0000000206047899 */ /* 0x000fc800080006ff */
[----:B------:R-:W1:Y:S02]  /*09d0*/  LDS R14, [R8] ;  /* 0x00000000080e7984 */ /* 0x000e640000000800 */
[----:B------:R-:W-:-:S05]  /*09e0*/  IADD3 R12, P1, PT, R10, UR4, RZ ;  /* 0x000000040a0c7c10 */ /* 0x000fca000ff3e0ff */
[----:B------:R-:W-:Y:S02]  /*09f0*/  IMAD.X R13, RZ, RZ, R11, P1 ;  /* 0x000000ffff0d7224 */ /* 0x000fe400008e060b */
[----:B-12---:R-:W-:Y:S02]  /*0a00*/  FFMA R15, R14, R0, R9 ;  /* 0x000000000e0f7223 */ /* 0x006fe40000000009 */
[----:B------:R-:W0:Y:S04]  /*0a10*/  LDS R0, [R8+UR4] ;  /* 0x0000000408007984 */ /* 0x000e280008000800 */
[----:B------:R3:W-:Y:S04]  /*0a20*/  STG.E desc[UR8][R4.64], R15 ;  /* 0x0000000f04007986 */ /* 0x0007e8000c101908 */
[----:B------:R-:W0:Y:S01]  /*0a30*/  LDG.E R12, desc[UR8][R12.64] ;  /* 0x000000080c0c7981 */ /* 0x000e22000c1e1900 */
[----:B------:R-:W-:Y:S01]  /*0a40*/  IADD3 R7, PT, PT, R7, 0x2, RZ ;  /* 0x0000000207077810 */ /* 0x000fe20007ffe0ff */
[----:B0-----:R-:W-:-:S05]  /*0a50*/  FFMA R9, R0, R12, R15 ;  /* 0x0000000c00097223 */ /* 0x001fca000000000f */
[----:B------:R3:W-:Y:S02]  /*0a60*/  STG.E desc[UR8][R4.64], R9 ;  /* 0x0000000904007986 */ /* 0x0007e4000c101908 */
.L_x_3:
[----:B------:R-:W-:Y:S05]  /*0a70*/  @P0 EXIT ;  /* 0x000000000000094d */ /* 0x000fea0003800000 */
[----:B------:R-:W-:-:S04]  /*0a80*/  IMAD R7, R7, UR6, RZ ;  /* 0x0000000607077c24 */ /* 0x000fc8000f8e02ff */
[----:B------:R-:W-:-:S06]  /*0a90*/  IMAD.WIDE R2, R7, 0x4, R2 ;  /* 0x0000000407027825 */ /* 0x000fcc00078e0202 */
[----:B------:R-:W1:Y:S01]  /*0aa0*/  LDG.E R2, desc[UR8][R2.64] ;  /* 0x0000000802027981 */ /* 0x000e62000c1e1900 */
[----:B------:R-:W-:-:S06]  /*0ab0*/  LEA R6, R7, R6, 0x2 ;  /* 0x0000000607067211 */ /* 0x000fcc00078e10ff */
[----:B------:R-:W1:Y:S02]  /*0ac0*/  LDS R6, [R6] ;  /* 0x0000000006067984 */ /* 0x000e640000000800 */
[----:B-123--:R-:W-:-:S05]  /*0ad0*/  FFMA R9, R2, R6, R9 ;  /* 0x0000000602097223 */ /* 0x00efca0000000009 */
[----:B------:R-:W-:Y:S01]  /*0ae0*/  STG.E desc[UR8][R4.64], R9 ;  /* 0x0000000904007986 */ /* 0x000fe2000c101908 */
[----:B------:R-:W-:Y:S05]  /*0af0*/  EXIT ;  /* 0x000000000000794d */ /* 0x000fea0003800000 */
.L_x_4:
[----:B------:R-:W-:-:S00]  /*0b00*/  BRA `(.L_x_4) ;  /* 0xfffffffc00fc7947 */ /* 0x000fc0000383ffff */
[----:B------:R-:W-:-:S00]  /*0b10*/  NOP ;  /* 0x0000000000007918 */ /* 0x000fc00000000000 */
        /* <DEDUP_REMOVED lines=14> */
.L_x_47:


//--------------------- .text._Z17pfbFilterConstantPfS_i --------------------------
	.section	.text._Z17pfbFilterConstantPfS_i,"ax",@progbits
	.align	128
        .global         _Z17pfbFilterConstantPfS_i
        .type           _Z17pfbFilterConstantPfS_i,@function
        .size           _Z17pfbFilterConstantPfS_i,(.L_x_48 - _Z17pfbFilterConstantPfS_i)
        .other          _Z17pfbFilterConstantPfS_i,@"STO_CUDA_ENTRY STV_DEFAULT"
_Z17pfbFilterConstantPfS_i:
.text._Z17pfbFilterConstantPfS_i:
[----:B------:R-:W-:Y:S01]  /*0000*/  LDC R1, c[0x0][0x37c] ;  /* 0x0000df00ff017b82 */ /* 0x000fe20000000800 */
[----:B------:R-:W0:Y:S07]  /*0010*/  S2R R2, SR_TID.Y ;  /* 0x0000000000027919 */ /* 0x000e2e0000002200 */
[----:B------:R-:W1:Y:S01]  /*0020*/  LDC R3, c[0x0][0x360] ;  /* 0x0000d800ff037b82 */ /* 0x000e620000000800 */
[----:B------:R-:W2:Y:S01]  /*0030*/  LDCU.64 UR6, c[0x0][0x358] ;  /* 0x00006b00ff0677ac */ /* 0x000ea20008000a00 */
[----:B------:R-:W1:Y:S06]  /*0040*/  S2R R0, SR_TID.X ;  /* 0x0000000000007919 */ /* 0x000e6c0000002100 */
[----:B------:R-:W0:Y:S08]  /*0050*/  S2UR UR4, SR_CTAID.X ;  /* 0x00000000000479c3 */ /* 0x000e300000002500 */
[----:B------:R-:W0:Y:S08]  /*0060*/  LDC R5, c[0x0][0x364] ;  /* 0x0000d900ff057b82 */ /* 0x000e300000000800 */
[----:B------:R-:W3:Y:S08]  /*0070*/  LDC.64 R16, c[0x0][0x388] ;  /* 0x0000e200ff107b82 */ /* 0x000ef00000000a00 */
[----:B------:R-:W4:Y:S01]  /*0080*/  LDC R6, c[0x0][0x390] ;  /* 0x0000e400ff067b82 */ /* 0x000f220000000800 */
[----:B0-----:R-:W-:-:S07]  /*0090*/  IMAD R2, R5, UR4, R2 ;  /* 0x0000000405027c24 */ /* 0x001fce000f8e0202 */
[----:B------:R-:W0:Y:S01]  /*00a0*/  LDC.64 R18, c[0x0][0x380] ;  /* 0x0000e000ff127b82 */ /* 0x000e220000000a00 */
[----:B-1----:R-:W-:-:S04]  /*00b0*/  IMAD R5, R2, R3, R0 ;  /* 0x0000000302057224 */ /* 0x002fc800078e0200 */
[----:B---3--:R-:W-:-:S05]  /*00c0*/  IMAD.WIDE R16, R5, 0x4, R16 ;  /* 0x0000000405107825 */ /* 0x008fca00078e0210 */
[----:B--2---:R-:W2:Y:S01]  /*00d0*/  LDG.E R2, desc[UR6][R16.64] ;  /* 0x0000000610027981 */ /* 0x004ea2000c1e1900 */
[----:B------:R-:W-:Y:S02]  /*00e0*/  SHF.L.U32 R4, R0, 0x2, RZ ;  /* 0x0000000200047819 */ /* 0x000fe400000006ff */
[----:B----4-:R-:W-:Y:S02]  /*00f0*/  ISETP.GE.AND P0, PT, R6, 0x2, PT ;  /* 0x000000020600780c */ /* 0x010fe40003f06270 */
[----:B------:R-:W2:Y:S01]  /*0100*/  LDC R7, c[0x3][R4] ;  /* 0x00c0000004077b82 */ /* 0x000ea20000000800 */
[----:B0-----:R-:W-:-:S04]  /*0110*/  IMAD.WIDE R18, R5, 0x4, R18 ;  /* 0x0000000405127825 */ /* 0x001fc800078e0212 */
[----:B--2---:R-:W-:-:S05]  /*0120*/  FMUL R13, R2, R7 ;  /* 0x00000007020d7220 */ /* 0x004fca0000400000 */
[----:B------:R0:W-:Y:S01]  /*0130*/  STG.E desc[UR6][R18.64], R13 ;  /* 0x0000000d12007986 */ /* 0x0001e2000c101906 */
[----:B------:R-:W-:Y:S05]  /*0140*/  @!P0 EXIT ;  /* 0x000000000000894d */ /* 0x000fea0003800000 */
[----:B------:R-:W-:Y:S01]  /*0150*/  VIADD R2, R6, 0xfffffffe ;  /* 0xfffffffe06027836 */ /* 0x000fe20000000000 */
[----:B------:R-:W-:-:S04]  /*0160*/  UMOV UR4, 0x1 ;  /* 0x0000000100047882 */ /* 0x000fc80000000000 */
[----:B------:R-:W-:Y:S02]  /*0170*/  ISETP.GE.U32.AND P0, PT, R2, 0x7, PT ;  /* 0x000000070200780c */ /* 0x000fe40003f06070 */
[----:B------:R-:W-:-:S04]  /*0180*/  IADD3 R2, PT, PT, R6, -0x1, RZ ;  /* 0xffffffff06027810 */ /* 0x000fc80007ffe0ff */
[----:B------:R-:W-:-:S07]  /*0190*/  LOP3.LUT R5, R2, 0x7, RZ, 0xc0, !PT ;  /* 0x0000000702057812 */ /* 0x000fce00078ec0ff */
[----:B------:R-:W-:Y:S05]  /*01a0*/  @!P0 BRA `(.L_x_5) ;  /* 0x0000000400488947 */ /* 0x000fea0003800000 */
[C---:B------:R-:W-:Y:S01]  /*01b0*/  SHF.L.U32 R7, R3.reuse, 0x2, RZ ;  /* 0x0000000203077819 */ /* 0x040fe200000006ff */
[C-C-:B------:R-:W-:Y:S01]  /*01c0*/  IMAD R9, R3.reuse, 0x2, R0.reuse ;  /* 0x0000000203097824 */ /* 0x140fe200078e0200 */
[----:B------:R-:W-:Y:S01]  /*01d0*/  LOP3.LUT R4, R2, 0xfffffff8, RZ, 0xc0, !PT ;  /* 0xfffffff802047812 */ /* 0x000fe200078ec0ff */
[C-C-:B------:R-:W-:Y:S01]  /*01e0*/  IMAD R6, R3.reuse, 0x3, R0.reuse ;  /* 0x0000000303067824 */ /* 0x140fe200078e0200 */
[C---:B------:R-:W-:Y:S01]  /*01f0*/  IADD3 R26, PT, PT, R3.reuse, R0, RZ ;  /* 0x00000000031a7210 */ /* 0x040fe20007ffe0ff */
[C-C-:B------:R-:W-:Y:S01]  /*0200*/  IMAD R28, R3.reuse, 0x5, R0.reuse ;  /* 0x00000005031c7824 */ /* 0x140fe200078e0200 */
[----:B------:R-:W-:Y:S01]  /*0210*/  IADD3 R4, PT, PT, -R4, RZ, RZ ;  /* 0x000000ff04047210 */ /* 0x000fe20007ffe1ff */
[C-C-:B------:R-:W-:Y:S01]  /*0220*/  IMAD R10, R3.reuse, 0x6, R0.reuse ;  /* 0x00000006030a7824 */ /* 0x140fe200078e0200 */
[----:B------:R-:W-:Y:S01]  /*0230*/  UMOV UR4, URZ ;  /* 0x000000ff00047c82 */ /* 0x000fe20008000000 */
[C-C-:B------:R-:W-:Y:S02]  /*0240*/  IMAD R12, R3.reuse, 0x7, R0.reuse ;  /* 0x00000007030c7824 */ /* 0x140fe400078e0200 */
[----:B------:R-:W-:-:S02]  /*0250*/  IMAD R14, R3, 0x8, R0 ;  /* 0x00000008030e7824 */ /* 0x000fc400078e0200 */
[----:B------:R-:W-:Y:S02]  /*0260*/  IMAD.MOV.U32 R11, RZ, RZ, R3 ;  /* 0x000000ffff0b7224 */ /* 0x000fe400078e0003 */
[----:B------:R-:W-:-:S07]  /*0270*/  IMAD.IADD R8, R7, 0x1, R0 ;  /* 0x0000000107087824 */ /* 0x000fce00078e0200 */
.L_x_6:
[----:B------:R-:W-:-:S05]  /*0280*/  IMAD.WIDE R20, R11, 0x4, R16 ;  /* 0x000000040b147825 */ /* 0x000fca00078e0210 */
[----:B------:R-:W0:Y:S01]  /*0290*/  LDG.E R24, desc[UR6][R20.64] ;  /* 0x0000000614187981 */ /* 0x000e22000c1e1900 */
[----:B------:R-:W-:Y:S02]  /*02a0*/  SHF.L.U32 R15, R26, 0x2, RZ ;  /* 0x000000021a0f7819 */ /* 0x000fe400000006ff */
[----:B------:R-:W-:-:S04]  /*02b0*/  IADD3 R22, P0, PT, R7, R20, RZ ;  /* 0x0000001407167210 */ /* 0x000fc80007f1e0ff */
[----:B------:R-:W0:Y:S01]  /*02c0*/  LDC R15, c[0x3][R15] ;  /* 0x00c000000f0f7b82 */ /* 0x000e220000000800 */
[----:B------:R-:W-:Y:S01]  /*02d0*/  IMAD.X R23, RZ, RZ, R21, P0 ;  /* 0x000000ffff177224 */ /* 0x000fe200000e0615 */
[----:B------:R-:W-:-:S06]  /*02e0*/  SHF.L.U32 R29, R9, 0x2, RZ ;  /* 0x00000002091d7819 */ /* 0x000fcc00000006ff */
[----:B-1----:R-:W1:Y:S01]  /*02f0*/  LDC R29, c[0x3][R29] ;  /* 0x00c000001d1d7b82 */ /* 0x002e620000000800 */
[----:B0-----:R-:W-:-:S05]  /*0300*/  FFMA R13, R24, R15, R13 ;  /* 0x0000000f180d7223 */ /* 0x001fca000000000d */
[----:B------:R0:W-:Y:S04]  /*0310*/  STG.E desc[UR6][R18.64], R13 ;  /* 0x0000000d12007986 */ /* 0x0001e8000c101906 */
[----:B------:R-:W1:Y:S01]  /*0320*/  LDG.E R27, desc[UR6][R22.64] ;  /* 0x00000006161b7981 */ /* 0x000e62000c1e1900 */
[----:B------:R-:W-:-:S05]  /*0330*/  IADD3 R24, P0, PT, R7, R22, RZ ;  /* 0x0000001607187210 */ /* 0x000fca0007f1e0ff */
[----:B------:R-:W-:Y:S01]  /*0340*/  IMAD.X R25, RZ, RZ, R23, P0 ;  /* 0x000000ffff197224 */ /* 0x000fe200000e0617 */
[----:B------:R-:W-:-:S06]  /*0350*/  SHF.L.U32 R15, R6, 0x2, RZ ;  /* 0x00000002060f7819 */ /* 0x000fcc00000006ff */
[----:B------:R-:W0:Y:S01]  /*0360*/  LDC R15, c[0x3][R15] ;  /* 0x00c000000f0f7b82 */ /* 0x000e220000000800 */
[----:B-1----:R-:W-:-:S05]  /*0370*/  FFMA R27, R27, R29, R13 ;  /* 0x0000001d1b1b7223 */ /* 0x002fca000000000d */
[----:B------:R1:W-:Y:S04]  /*0380*/  STG.E desc[UR6][R18.64], R27 ;  /* 0x0000001b12007986 */ /* 0x0003e8000c101906 */
[----:B------:R-:W0:Y:S01]  /*0390*/  LDG.E R22, desc[UR6][R24.64] ;  /* 0x0000000618167981 */ /* 0x000e22000c1e1900 */
[----:B------:R-:W-:-:S05]  /*03a0*/  IADD3 R20, P0, PT, R7, R24, RZ ;  /* 0x0000001807147210 */ /* 0x000fca0007f1e0ff */
[----:B------:R-:W-:Y:S01]  /*03b0*/  IMAD.X R21, RZ, RZ, R25, P0 ;  /* 0x000000ffff157224 */ /* 0x000fe200000e0619 */
[----:B------:R-:W-:-:S06]  /*03c0*/  SHF.L.U32 R29, R8, 0x2, RZ ;  /* 0x00000002081d7819 */ /* 0x000fcc00000006ff */
[----:B------:R-:W1:Y:S01]  /*03d0*/  LDC R29, c[0x3][R29] ;  /* 0x00c000001d1d7b82 */ /* 0x000e620000000800 */
        /* <DEDUP_REMOVED lines=20> */
[----:B------:R-:W2:Y:S01]  /*0520*/  LDC R15, c[0x3][R15] ;  /* 0x00c000000f0f7b82 */ /* 0x000ea20000000800 */
[----:B-1----:R-:W-:-:S05]  /*0530*/  FFMA R27, R22, R29, R13 ;  /* 0x0000001d161b7223 */ /* 0x002fca000000000d */
[----:B------:R1:W-:Y:S04]  /*0540*/  STG.E desc[UR6][R18.64], R27 ;  /* 0x0000001b12007986 */ /* 0x0003e8000c101906 */
[----:B------:R-:W2:Y:S01]  /*0550*/  LDG.E R24, desc[UR6][R20.64] ;  /* 0x0000000614187981 */ /* 0x000ea2000c1e1900 */
[----:B------:R-:W-:-:S05]  /*0560*/  IADD3 R22, P0, PT, R7, R20, RZ ;  /* 0x0000001407167210 */ /* 0x000fca0007f1e0ff */
[----:B------:R-:W-:Y:S02]  /*0570*/  IMAD.X R23, RZ, RZ, R21, P0 ;  /* 0x000000ffff177224 */ /* 0x000fe400000e0615 */
[----:B--2---:R-:W-:-:S05]  /*0580*/  FFMA R25, R24, R15, R27 ;  /* 0x0000000f18197223 */ /* 0x004fca000000001b */
[----:B------:R1:W-:Y:S04]  /*0590*/  STG.E desc[UR6][R18.64], R25 ;  /* 0x0000001912007986 */ /* 0x0003e8000c101906 */
[----:B------:R-:W0:Y:S01]  /*05a0*/  LDG.E R22, desc[UR6][R22.64] ;  /* 0x0000000616167981 */ /* 0x000e22000c1e1900 */
[----:B------:R-:W-:Y:S01]  /*05b0*/  SHF.L.U32 R24, R14, 0x2, RZ ;  /* 0x000000020e187819 */ /* 0x000fe200000006ff */
[----:B------:R-:W-:Y:S01]  /*05c0*/  VIADD R4, R4, 0x8 ;  /* 0x0000000804047836 */ /* 0x000fe20000000000 */
[----:B------:R-:W-:Y:S01]  /*05d0*/  UIADD3 UR4, UPT, UPT, UR4, 0x8, URZ ;  /* 0x0000000804047890 */ /* 0x000fe2000fffe0ff */
[C---:B------:R-:W-:Y:S01]  /*05e0*/  LEA R11, R3.reuse, R11, 0x3 ;  /* 0x0000000b030b7211 */ /* 0x040fe200078e18ff */
[C---:B------:R-:W-:Y:S01]  /*05f0*/  IMAD R9, R3.reuse, 0x8, R9 ;  /* 0x0000000803097824 */ /* 0x040fe200078e0209 */
[C---:B------:R-:W-:Y:S01]  /*0600*/  LEA R6, R3.reuse, R6, 0x3 ;  /* 0x0000000603067211 */ /* 0x040fe200078e18ff */
[----:B------:R-:W0:Y:S01]  /*0610*/  LDC R24, c[0x3][R24] ;  /* 0x00c0000018187b82 */ /* 0x000e220000000800 */
[----:B------:R-:W-:Y:S01]  /*0620*/  ISETP.NE.AND P0, PT, R4, RZ, PT ;  /* 0x000000ff0400720c */ /* 0x000fe20003f05270 */
[C---:B------:R-:W-:Y:S01]  /*0630*/  IMAD R8, R3.reuse, 0x8, R8 ;  /* 0x0000000803087824 */ /* 0x040fe200078e0208 */
[C---:B------:R-:W-:Y:S01]  /*0640*/  LEA R28, R3.reuse, R28, 0x3 ;  /* 0x0000001c031c7211 */ /* 0x040fe200078e18ff */
[C---:B------:R-:W-:Y:S01]  /*0650*/  IMAD R10, R3.reuse, 0x8, R10 ;  /* 0x00000008030a7824 */ /* 0x040fe200078e020a */
[C---:B------:R-:W-:Y:S01]  /*0660*/  LEA R12, R3.reuse, R12, 0x3 ;  /* 0x0000000c030c7211 */ /* 0x040fe200078e18ff */
[C---:B------:R-:W-:Y:S01]  /*0670*/  IMAD R14, R3.reuse, 0x8, R14 ;  /* 0x00000008030e7824 */ /* 0x040fe200078e020e */
[----:B------:R-:W-:Y:S01]  /*0680*/  LEA R26, R3, R26, 0x3 ;  /* 0x0000001a031a7211 */ /* 0x000fe200078e18ff */
[----:B0-----:R-:W-:-:S05]  /*0690*/  FFMA R13, R22, R24, R25 ;  /* 0x00000018160d7223 */ /* 0x001fca0000000019 */
[----:B------:R1:W-:Y:S01]  /*06a0*/  STG.E desc[UR6][R18.64], R13 ;  /* 0x0000000d12007986 */ /* 0x0003e2000c101906 */
[----:B------:R-:W-:Y:S05]  /*06b0*/  @P0 BRA `(.L_x_6) ;  /* 0xfffffff800f00947 */ /* 0x000fea000383ffff */
[----:B------:R-:W-:-:S12]  /*06c0*/  UIADD3 UR4, UPT, UPT, UR4, 0x1, URZ ;  /* 0x0000000104047890 */ /* 0x000fd8000fffe0ff */
.L_x_5:
[----:B------:R-:W-:-:S13]  /*06d0*/  ISETP.NE.AND P0, PT, R5, RZ, PT ;  /* 0x000000ff0500720c */ /* 0x000fda0003f05270 */
[----:B------:R-:W-:Y:S05]  /*06e0*/  @!P0 EXIT ;  /* 0x000000000000894d */ /* 0x000fea0003800000 */
[----:B------:R-:W-:Y:S02]  /*06f0*/  ISETP.GE.U32.AND P1, PT, R5, 0x4, PT ;  /* 0x000000040500780c */ /* 0x000fe40003f26070 */
[----:B------:R-:W-:-:S04]  /*0700*/  LOP3.LUT R12, R2, 0x3, RZ, 0xc0, !PT ;  /* 0x00000003020c7812 */ /* 0x000fc800078ec0ff */
[----:B------:R-:W-:-:S07]  /*0710*/  ISETP.NE.AND P0, PT, R12, RZ, PT ;  /* 0x000000ff0c00720c */ /* 0x000fce0003f05270 */
[----:B------:R-:W-:Y:S06]  /*0720*/  @!P1 BRA `(.L_x_7) ;  /* 0x0000000000889947 */ /* 0x000fec0003800000 */
[----:B------:R-:W-:-:S04]  /*0730*/  IMAD R5, R3, UR4, RZ ;  /* 0x0000000403057c24 */ /* 0x000fc8000f8e02ff */
[----:B------:R-:W-:-:S05]  /*0740*/  IMAD.WIDE R6, R5, 0x4, R16 ;  /* 0x0000000405067825 */ /* 0x000fca00078e0210 */
[----:B------:R-:W0:Y:S01]  /*0750*/  LDG.E R8, desc[UR6][R6.64] ;  /* 0x0000000606087981 */ /* 0x000e22000c1e1900 */
[----:B------:R-:W-:Y:S02]  /*0760*/  IADD3 R10, PT, PT, R5, R0, RZ ;  /* 0x00000000050a7210 */ /* 0x000fe40007ffe0ff */
[----:B------:R-:W-:-:S03]  /*0770*/  SHF.L.U32 R21, R3, 0x2, RZ ;  /* 0x0000000203157819 */ /* 0x000fc600000006ff */
[----:B------:R-:W-:Y:S01]  /*0780*/  IMAD.SHL.U32 R9, R10, 0x4, RZ ;  /* 0x000000040a097824 */ /* 0x000fe200078e00ff */
[----:B------:R-:W-:-:S04]  /*0790*/  IADD3 R4, P1, PT, R21, R6, RZ ;  /* 0x0000000615047210 */ /* 0x000fc80007f3e0ff */
[----:B------:R-:W-:Y:S01]  /*07a0*/  IADD3.X R5, PT, PT, RZ, R7, RZ, P1, !PT ;  /* 0x00000007ff057210 */ /* 0x000fe20000ffe4ff */
[----:B------:R-:W0:Y:S01]  /*07b0*/  LDC R9, c[0x3][R9] ;  /* 0x00c0000009097b82 */ /* 0x000e220000000800 */
[----:B------:R-:W-:-:S05]  /*07c0*/  IMAD.IADD R10, R10, 0x1, R3 ;  /* 0x000000010a0a7824 */ /* 0x000fca00078e0203 */
[----:B------:R-:W-:-:S06]  /*07d0*/  SHF.L.U32 R11, R10, 0x2, RZ ;  /* 0x000000020a0b7819 */ /* 0x000fcc00000006ff */
[----:B------:R-:W2:Y:S01]  /*07e0*/  LDC R11, c[0x3][R11] ;  /* 0x00c000000b0b7b82 */ /* 0x000ea20000000800 */
[----:B01----:R-:W-:-:S05]  /*07f0*/  FFMA R13, R8, R9, R13 ;  /* 0x00000009080d7223 */ /* 0x003fca000000000d */
[----:B------:R0:W-:Y:S04]  /*0800*/  STG.E desc[UR6][R18.64], R13 ;  /* 0x0000000d12007986 */ /* 0x0001e8000c101906 */
[----:B------:R-:W2:Y:S01]  /*0810*/  LDG.E R8, desc[UR6][R4.64] ;  /* 0x0000000604087981 */ /* 0x000ea2000c1e1900 */
[----:B------:R-:W-:-:S04]  /*0820*/  IADD3 R6, P1, PT, R21, R4, RZ ;  /* 0x0000000415067210 */ /* 0x000fc80007f3e0ff */
[----:B------:R-:W-:Y:S01]  /*0830*/  IADD3.X R7, PT, PT, RZ, R5, RZ, P1, !PT ;  /* 0x00000005ff077210 */ /* 0x000fe20000ffe4ff */
[----:B------:R-:W-:-:S05]  /*0840*/  IMAD.IADD R10, R10, 0x1, R3 ;  /* 0x000000010a0a7824 */ /* 0x000fca00078e0203 */
[----:B------:R-:W-:-:S06]  /*0850*/  SHF.L.U32 R14, R10, 0x2, RZ ;  /* 0x000000020a0e7819 */ /* 0x000fcc00000006ff */
[----:B------:R-:W1:Y:S01]  /*0860*/  LDC R14, c[0x3][R14] ;  /* 0x00c000000e0e7b82 */ /* 0x000e620000000800 */
[----:B--2---:R-:W-:-:S05]  /*0870*/  FFMA R15, R8, R11, R13 ;  /* 0x0000000b080f7223 */ /* 0x004fca000000000d */
[----:B------:R2:W-:Y:S04]  /*0880*/  STG.E desc[UR6][R18.64], R15 ;  /* 0x0000000f12007986 */ /* 0x0005e8000c101906 */
[----:B------:R-:W1:Y:S01]  /*0890*/  LDG.E R8, desc[UR6][R6.64] ;  /* 0x0000000606087981 */ /* 0x000e62000c1e1900 */
[----:B------:R-:W-:-:S04]  /*08a0*/  IADD3 R4, P1, PT, R21, R6, RZ ;  /* 0x0000000615047210 */ /* 0x000fc80007f3e0ff */
[----:B------:R-:W-:Y:S01]  /*08b0*/  IADD3.X R5, PT, PT, RZ, R7, RZ, P1, !PT ;  /* 0x00000007ff057210 */ /* 0x000fe20000ffe4ff */
[----:B------:R-:W-:-:S05]  /*08c0*/  IMAD.IADD R10, R10, 0x1, R3 ;  /* 0x000000010a0a7824 */ /* 0x000fca00078e0203 */
[----:B------:R-:W-:-:S06]  /*08d0*/  SHF.L.U32 R10, R10, 0x2, RZ ;  /* 0x000000020a0a7819 */ /* 0x000fcc00000006ff */
[----:B------:R-:W0:Y:S01]  /*08e0*/  LDC R10, c[0x3][R10] ;  /* 0x00c000000a0a7b82 */ /* 0x000e220000000800 */
[----:B-1----:R-:W-:-:S05]  /*08f0*/  FFMA R21, R8, R14, R15 ;  /* 0x0000000e08157223 */ /* 0x002fca000000000f */
[----:B------:R2:W-:Y:S04]  /*0900*/  STG.E desc[UR6][R18.64], R21 ;  /* 0x0000001512007986 */ /* 0x0005e8000c101906 */
[----:B------:R-:W0:Y:S01]  /*0910*/  LDG.E R4, desc[UR6][R4.64] ;  /* 0x0000000604047981 */ /* 0x000e22000c1e1900 */
[----:B------:R-:W-:Y:S01]  /*0920*/  UIADD3 UR4, UPT, UPT, UR4, 0x4, URZ ;  /* 0x0000000404047890 */ /* 0x000fe2000fffe0ff */
[----:B0-----:R-:W-:-:S05]  /*0930*/  FFMA R13, R4, R10, R21 ;  /* 0x0000000a040d7223 */ /* 0x001fca0000000015 */
[----:B------:R2:W-:Y:S06]  /*0940*/  STG.E desc[UR6][R18.64], R13 ;  /* 0x0000000d12007986 */ /* 0x0005ec000c101906 */
.L_x_7:
[----:B------:R-:W-:Y:S05]  /*0950*/  @!P0 EXIT ;  /* 0x000000000000894d */ /* 0x000fea0003800000 */
[----:B------:R-:W-:Y:S02]  /*0960*/  ISETP.NE.AND P1, PT, R12, 0x1, PT ;  /* 0x000000010c00780c */ /* 0x000fe40003f25270 */
[----:B------:R-:W-:-:S04]  /*0970*/  LOP3.LUT R2, R2, 0x1, RZ, 0xc0, !PT ;  /* 0x0000000102027812 */ /* 0x000fc800078ec0ff */
[----:B------:R-:W-:-:S07]  /*0980*/  ISETP.NE.U32.AND P0, PT, R2, 0x1, PT ;  /* 0x000000010200780c */ /* 0x000fce0003f05070 */
[----:B------:R-:W-:Y:S06]  /*0990*/  @!P1 BRA `(.L_x_8) ;  /* 0x0000000000449947 */ /* 0x000fec0003800000 */
[----:B------:R-:W-:-:S04]  /*09a0*/  IMAD R7, R3, UR4, RZ ;  /* 0x0000000403077c24 */ /* 0x000fc8000f8e02ff */
[----:B------:R-:W-:-:S05]  /*09b0*/  IMAD.WIDE R4, R7, 0x4, R16 ;  /* 0x0000000407047825 */ /* 0x000fca00078e0210 */
[----:B------:R-:W3:Y:S01]  /*09c0*/  LDG.E R2, desc[UR6][R4.64] ;  /* 0x0000000604027981 */ /* 0x000ee2000c1e1900 */
[----:B------:R-:W-:Y:S02]  /*09d0*/  IADD3 R8, PT, PT, R7, R0, RZ ;  /* 0x0000000007087210 */ /* 0x000fe40007ffe0ff */
[----:B------:R-:W-:-:S03]  /*09e0*/  LEA R6, P1, R3, R4, 0x2 ;  /* 0x0000000403067211 */ /* 0x000fc600078210ff */
[----:B------:R-:W-:Y:S01]  /*09f0*/  IMAD.SHL.U32 R10, R8, 0x4, RZ ;  /* 0x00000004080a7824 */ /* 0x000fe200078e00ff */
[----:B------:R-:W-:-:S05]  /*0a00*/  IADD3.X R7, PT, PT, RZ, R5, RZ, P1, !PT ;  /* 0x00000005ff077210 */ /* 0x000fca0000ffe4ff */
[----:B------:R-:W3:Y:S01]  /*0a10*/  LDC R10, c[0x3][R10] ;  /* 0x00c000000a0a7b82 */ /* 0x000ee20000000800 */
[----:B------:R-:W-:-:S05]  /*0a20*/  IADD3 R8, PT, PT, R8, R3, RZ ;  /* 0x0000000308087210 */ /* 0x000fca0007ffe0ff */
[----:B------:R-:W-:-:S06]  /*0a30*/  IMAD.SHL.U32 R8, R8, 0x4, RZ ;  /* 0x0000000408087824 */ /* 0x000fcc00078e00ff */
[----:B------:R-:W0:Y:S01]  /*0a40*/  LDC R8, c[0x3][R8] ;  /* 0x00c0000008087b82 */ /* 0x000e220000000800 */
[----:B---3--:R-:W-:-:S05]  /*0a50*/  FFMA R9, R10, R2, R13 ;  /* 0x000000020a097223 */ /* 0x008fca000000000d */
[----:B------:R3:W-:Y:S04]  /*0a60*/  STG.E desc[UR6][R18.64], R9 ;  /* 0x0000000912007986 */ /* 0x0007e8000c101906 */
[----:B------:R-:W0:Y:S01]  /*0a70*/  LDG.E R6, desc[UR6][R6.64] ;  /* 0x0000000606067981 */ /* 0x000e22000c1e1900 */
[----:B------:R-:W-:Y:S01]  /*0a80*/  UIADD3 UR4, UPT, UPT, UR4, 0x2, URZ ;  /* 0x0000000204047890 */ /* 0x000fe2000fffe0ff */
[----:B012---:R-:W-:-:S05]  /*0a90*/  FFMA R13, R8, R6, R9 ;  /* 0x00000006080d7223 */ /* 0x007fca0000000009 */
[----:B------:R3:W-:Y:S06]  /*0aa0*/  STG.E desc[UR6][R18.64], R13 ;  /* 0x0000000d12007986 */ /* 0x0007ec000c101906 */
.L_x_8:
[----:B------:R-:W-:Y:S05]  /*0ab0*/  @P0 EXIT ;  /* 0x000000000000094d */ /* 0x000fea0003800000 */
[----:B------:R-:W-:-:S04]  /*0ac0*/  IMAD R3, R3, UR4, RZ ;  /* 0x0000000403037c24 */ /* 0x000fc8000f8e02ff */
[----:B------:R-:W-:-:S06]  /*0ad0*/  IMAD.WIDE R16, R3, 0x4, R16 ;  /* 0x0000000403107825 */ /* 0x000fcc00078e0210 */
[----:B------:R-:W0:Y:S01]  /*0ae0*/  LDG.E R16, desc[UR6][R16.64] ;  /* 0x0000000610107981 */ /* 0x000e22000c1e1900 */
[----:B------:R-:W-:-:S04]  /*0af0*/  IADD3 R0, PT, PT, R3, R0, RZ ;  /* 0x0000000003007210 */ /* 0x000fc80007ffe0ff */
[----:B------:R-:W-:-:S06]  /*0b00*/  SHF.L.U32 R0, R0, 0x2, RZ ;  /* 0x0000000200007819 */ /* 0x000fcc00000006ff */
[----:B------:R-:W0:Y:S02]  /*0b10*/  LDC R0, c[0x3][R0] ;  /* 0x00c0000000007b82 */ /* 0x000e240000000800 */
[----:B0123--:R-:W-:-:S05]  /*0b20*/  FFMA R13, R16, R0, R13 ;  /* 0x00000000100d7223 */ /* 0x00ffca000000000d */
[----:B------:R-:W-:Y:S01]  /*0b30*/  STG.E desc[UR6][R18.64], R13 ;  /* 0x0000000d12007986 */ /* 0x000fe2000c101906 */
[----:B------:R-:W-:Y:S05]  /*0b40*/  EXIT ;  /* 0x000000000000794d */ /* 0x000fea0003800000 */
.L_x_9:
        /* <DEDUP_REMOVED lines=11> */
.L_x_48:


//--------------------- .text._Z8initTapsPf       --------------------------
	.section	.text._Z8initTapsPf,"ax",@progbits
	.align	128
        .global         _Z8initTapsPf
        .type           _Z8initTapsPf,@function
        .size           _Z8initTapsPf,(.L_x_46 - _Z8initTapsPf)
        .other          _Z8initTapsPf,@"STO_CUDA_ENTRY STV_DEFAULT"
_Z8initTapsPf:
.text._Z8initTapsPf:
[----:B------:R-:W-:Y:S01]  /*0000*/  LDC R1, c[0x0][0x37c] ;  /* 0x0000df00ff017b82 */ /* 0x000fe20000000800 */
[----:B------:R-:W0:Y:S07]  /*0010*/  S2R R5, SR_TID.X ;  /* 0x0000000000057919 */ /* 0x000e2e0000002100 */
[----:B------:R-:W0:Y:S01]  /*0020*/  LDC R8, c[0x0][0x360] ;  /* 0x0000d800ff087b82 */ /* 0x000e220000000800 */
[----:B------:R-:W1:Y:S01]  /*0030*/  LDCU UR5, c[0x0][0x370] ;  /* 0x00006e00ff0577ac */ /* 0x000e620008000800 */
[----:B------:R-:W-:Y:S06]  /*0040*/  BSSY.RECONVERGENT B0, `(.L_x_10) ;  /* 0x0000011000007945 */ /* 0x000fec0003800200 */
[----:B------:R-:W0:Y:S01]  /*0050*/  S2UR UR4, SR_CTAID.X ;  /* 0x00000000000479c3 */ /* 0x000e220000002500 */
[----:B-1----:R-:W-:-:S04]  /*0060*/  I2FP.F32.U32 R3, UR5 ;  /* 0x0000000500037c45 */ /* 0x002fc80008201000 */
[----:B------:R-:W1:Y:S01]  /*0070*/  MUFU.RCP R2, R3 ;  /* 0x0000000300027308 */ /* 0x000e620000001000 */
[----:B0-----:R-:W-:-:S05]  /*0080*/  IMAD R4, R8, UR4, R5 ;  /* 0x0000000408047c24 */ /* 0x001fca000f8e0205 */
[----:B------:R-:W-:Y:S01]  /*0090*/  I2FP.F32.S32 R0, R4 ;  /* 0x0000000400007245 */ /* 0x000fe20000201400 */
[----:B-1----:R-:W-:-:S03]  /*00a0*/  FFMA R5, -R3, R2, 1 ;  /* 0x3f80000003057423 */ /* 0x002fc60000000102 */
[----:B------:R-:W0:Y:S01]  /*00b0*/  FCHK P0, R0, R3 ;  /* 0x0000000300007302 */ /* 0x000e220000000000 */
[----:B------:R-:W-:Y:S01]  /*00c0*/  FFMA R7, R2, R5, R2 ;  /* 0x0000000502077223 */ /* 0x000fe20000000002 */
[----:B------:R-:W-:-:S03]  /*00d0*/  IMAD R5, R8, UR5, RZ ;  /* 0x0000000508057c24 */ /* 0x000fc6000f8e02ff */
[----:B------:R-:W-:-:S04]  /*00e0*/  FFMA R2, R0, R7, RZ ;  /* 0x0000000700027223 */ /* 0x000fc800000000ff */
[----:B------:R-:W-:-:S04]  /*00f0*/  FFMA R6, -R3, R2, R0 ;  /* 0x0000000203067223 */ /* 0x000fc80000000100 */
[----:B------:R-:W-:Y:S01]  /*0100*/  FFMA R10, R7, R6, R2 ;  /* 0x00000006070a7223 */ /* 0x000fe20000000002 */
[----:B0-----:R-:W-:Y:S06]  /*0110*/  @!P0 BRA `(.L_x_11) ;  /* 0x00000000000c8947 */ /* 0x001fec0003800000 */
[----:B------:R-:W-:-:S07]  /*0120*/  MOV R10, 0x140 ;  /* 0x00000140000a7802 */ /* 0x000fce0000000f00 */
[----:B------:R-:W-:Y:S05]  /*0130*/  CALL.REL.NOINC `($__internal_1_$__cuda_sm3x_div_rn_noftz_f32_slowpath) ;  /* 0x0000000c002c7944 */ /* 0x000fea0003c00000 */
[----:B------:R-:W-:-:S07]  /*0140*/  IMAD.MOV.U32 R10, RZ, RZ, R2 ;  /* 0x000000ffff0a7224 */ /* 0x000fce00078e0002 */
.L_x_11:
[----:B------:R-:W-:Y:S05]  /*0150*/  BSYNC.RECONVERGENT B0 ;  /* 0x0000000000007941 */ /* 0x000fea0003800200 */
.L_x_10:
[----:B------:R-:W-:Y:S01]  /*0160*/  F2F.F64.F32 R2, R10 ;  /* 0x0000000a00027310 */ /* 0x000fe20000201800 */
[----:B------:R-:W-:Y:S01]  /*0170*/  BSSY.RECONVERGENT B0, `(.L_x_12) ;  /* 0x0000038000007945 */ /* 0x000fe20003800200 */
[----:B------:R-:W-:Y:S02]  /*0180*/  IMAD.MOV.U32 R6, RZ, RZ, 0x0 ;  /* 0x00000000ff067424 */ /* 0x000fe400078e00ff */
[----:B------:R-:W-:-:S04]  /*0190*/  IMAD.MOV.U32 R7, RZ, RZ, 0x3ff00000 ;  /* 0x3ff00000ff077424 */ /* 0x000fc800078e00ff */
[----:B------:R-:W0:Y:S02]  /*01a0*/  I2F.F64.U32 R8, R8 ;  /* 0x0000000800087312 */ /* 0x000e240000201800 */
[----:B0-----:R-:W-:-:S06]  /*01b0*/  DFMA R2, R8, -0.5, R2 ;  /* 0xbfe000000802782b */ /* 0x001fcc0000000002 */
[----:B------:R-:W0:Y:S02]  /*01c0*/  F2F.F32.F64 R12, R2 ;  /* 0x00000002000c7310 */ /* 0x000e240000301000 */
[----:B0-----:R-:W-:-:S13]  /*01d0*/  FSETP.NEU.AND P0, PT, R12, RZ, PT ;  /* 0x000000ff0c00720b */ /* 0x001fda0003f0d000 */
[----:B------:R-:W-:Y:S05]  /*01e0*/  @!P0 BRA `(.L_x_13) ;  /* 0x0000000000c08947 */ /* 0x000fea0003800000 */
[----:B------:R-:W0:Y:S01]  /*01f0*/  F2F.F64.F32 R6, R12 ;  /* 0x0000000c00067310 */ /* 0x000e220000201800 */
[----:B------:R-:W-:Y:S01]  /*0200*/  FADD R3, R12, R12 ;  /* 0x0000000c0c037221 */ /* 0x000fe20000000000 */
[----:B------:R-:W-:Y:S01]  /*0210*/  UMOV UR4, 0x54442d18 ;  /* 0x54442d1800047882 */ /* 0x000fe20000000000 */
[----:B------:R-:W-:Y:S01]  /*0220*/  UMOV UR5, 0x400921fb ;  /* 0x400921fb00057882 */ /* 0x000fe20000000000 */
[----:B------:R-:W-:Y:S01]  /*0230*/  IMAD.MOV.U32 R16, RZ, RZ, 0x3e684e12 ;  /* 0x3e684e12ff107424 */ /* 0x000fe200078e00ff */
[----:B------:R-:W-:Y:S01]  /*0240*/  BSSY.RECONVERGENT B1, `(.L_x_14) ;  /* 0x0000028000017945 */ /* 0x000fe20003800200 */
[----:B------:R-:W-:Y:S02]  /*0250*/  IMAD.MOV.U32 R14, RZ, RZ, 0x3f17acc9 ;  /* 0x3f17acc9ff0e7424 */ /* 0x000fe400078e00ff */
[----:B------:R-:W1:Y:S01]  /*0260*/  F2I.NTZ R13, R3 ;  /* 0x00000003000d7305 */ /* 0x000e620000203100 */
[----:B0-----:R-:W-:-:S07]  /*0270*/  DMUL R6, R6, UR4 ;  /* 0x0000000406067c28 */ /* 0x001fce0008000000 */
[----:B------:R-:W0:Y:S01]  /*0280*/  FRND R11, R3 ;  /* 0x00000003000b7307 */ /* 0x000e220000201000 */
[----:B-1----:R-:W-:-:S07]  /*0290*/  LOP3.LUT R8, R13, 0x1, RZ, 0xc0, !PT ;  /* 0x000000010d087812 */ /* 0x002fce00078ec0ff */
[----:B------:R-:W1:Y:S01]  /*02a0*/  MUFU.RCP64H R9, R7 ;  /* 0x0000000700097308 */ /* 0x000e620000001800 */
[----:B------:R-:W-:Y:S02]  /*02b0*/  LOP3.LUT P1, RZ, R13, 0x2, RZ, 0xc0, !PT ;  /* 0x000000020dff7812 */ /* 0x000fe4000782c0ff */
[----:B------:R-:W-:Y:S01]  /*02c0*/  ISETP.NE.U32.AND P0, PT, R8, 0x1, PT ;  /* 0x000000010800780c */ /* 0x000fe20003f05070 */
[----:B------:R-:W-:Y:S02]  /*02d0*/  IMAD.MOV.U32 R8, RZ, RZ, 0x1 ;  /* 0x00000001ff087424 */ /* 0x000fe400078e00ff */
[----:B0-----:R-:W-:Y:S02]  /*02e0*/  FFMA R2, R11, -0.5, R12 ;  /* 0xbf0000000b027823 */ /* 0x001fe4000000000c */
[----:B------:R-:W0:Y:S02]  /*02f0*/  FRND.TRUNC R17, R12 ;  /* 0x0000000c00117307 */ /* 0x000e24000020d000 */
[----:B------:R-:W-:-:S04]  /*0300*/  FMUL R15, R2, R2 ;  /* 0x00000002020f7220 */ /* 0x000fc80000400000 */
[C---:B------:R-:W-:Y:S01]  /*0310*/  FFMA R16, R15.reuse, R16, -1.334560394287109375 ;  /* 0xbfaad2e00f107423 */ /* 0x040fe20000000010 */
[C---:B------:R-:W-:Y:S01]  /*0320*/  FFMA R14, R15.reuse, -R14, 2.550144195556640625 ;  /* 0x402335900f0e7423 */ /* 0x040fe2000000080e */
[----:B-1----:R-:W-:Y:S01]  /*0330*/  DFMA R10, -R6, R8, 1 ;  /* 0x3ff00000060a742b */ /* 0x002fe20000000108 */
[----:B------:R-:W-:Y:S01]  /*0340*/  FFMA R18, R2, R15, RZ ;  /* 0x0000000f02127223 */ /* 0x000fe200000000ff */
[C---:B------:R-:W-:Y:S01]  /*0350*/  FFMA R16, R15.reuse, R16, 4.0586924552917480469 ;  /* 0x4081e0cf0f107423 */ /* 0x040fe20000000010 */
[----:B------:R-:W-:Y:S01]  /*0360*/  FFMA R3, R15, R14, -5.1677198410034179688 ;  /* 0xc0a55df60f037423 */ /* 0x000fe2000000000e */
[----:B0-----:R-:W-:Y:S02]  /*0370*/  FSETP.NEU.AND P2, PT, R17, R12, PT ;  /* 0x0000000c1100720b */ /* 0x001fe40003f4d000 */
[----:B------:R-:W-:Y:S02]  /*0380*/  FFMA R16, R15, R16, -4.9348020553588867188 ;  /* 0xc09de9e60f107423 */ /* 0x000fe40000000010 */
[----:B------:R-:W-:Y:S01]  /*0390*/  DFMA R10, R10, R10, R10 ;  /* 0x0000000a0a0a722b */ /* 0x000fe2000000000a */
[----:B------:R-:W-:Y:S01]  /*03a0*/  FFMA R3, R3, R18, RZ ;  /* 0x0000001203037223 */ /* 0x000fe200000000ff */
[----:B------:R-:W-:-:S03]  /*03b0*/  FFMA R15, R15, R16, 1 ;  /* 0x3f8000000f0f7423 */ /* 0x000fc60000000010 */
[----:B------:R-:W-:-:S03]  /*03c0*/  @P0 FFMA R15, R2, 3.1415927410125732422, R3 ;  /* 0x40490fdb020f0823 */ /* 0x000fc60000000003 */
[----:B------:R-:W-:Y:S01]  /*03d0*/  DFMA R10, R8, R10, R8 ;  /* 0x0000000a080a722b */ /* 0x000fe20000000008 */
[----:B------:R-:W-:Y:S01]  /*03e0*/  @P1 FADD R15, RZ, -R15 ;  /* 0x8000000fff0f1221 */ /* 0x000fe20000000000 */
[----:B------:R-:W-:-:S04]  /*03f0*/  @!P2 FMUL R15, RZ, R12 ;  /* 0x0000000cff0fa220 */ /* 0x000fc80000400000 */
[----:B------:R-:W0:Y:S02]  /*0400*/  F2F.F64.F32 R8, R15 ;  /* 0x0000000f00087310 */ /* 0x000e240000201800 */
[----:B------:R-:W-:-:S08]  /*0410*/  DFMA R2, -R6, R10, 1 ;  /* 0x3ff000000602742b */ /* 0x000fd0000000010a */
[----:B------:R-:W-:Y:S01]  /*0420*/  DFMA R2, R10, R2, R10 ;  /* 0x000000020a02722b */ /* 0x000fe2000000000a */
[----:B0-----:R-:W-:-:S07]  /*0430*/  FSETP.GEU.AND P1, PT, |R9|, 6.5827683646048100446e-37, PT ;  /* 0x036000000900780b */ /* 0x001fce0003f2e200 */
[----:B------:R-:W-:-:S08]  /*0440*/  DMUL R10, R8, R2 ;  /* 0x00000002080a7228 */ /* 0x000fd00000000000 */
[----:B------:R-:W-:-:S08]  /*0450*/  DFMA R12, -R6, R10, R8 ;  /* 0x0000000a060c722b */ /* 0x000fd00000000108 */
[----:B------:R-:W-:-:S10]  /*0460*/  DFMA R2, R2, R12, R10 ;  /* 0x0000000c0202722b */ /* 0x000fd4000000000a */
[----:B------:R-:W-:-:S05]  /*0470*/  FFMA R10, RZ, R7, R3 ;  /* 0x00000007ff0a7223 */ /* 0x000fca0000000003 */
[----:B------:R-:W-:-:S13]  /*0480*/  FSETP.GT.AND P0, PT, |R10|, 1.469367938527859385e-39, PT ;  /* 0x001000000a00780b */ /* 0x000fda0003f04200 */
[----:B------:R-:W-:Y:S05]  /*0490*/  @P0 BRA P1, `(.L_x_15) ;  /* 0x0000000000080947 */ /* 0x000fea0000800000 */
[----:B------:R-:W-:-:S07]  /*04a0*/  MOV R12, 0x4c0 ;  /* 0x000004c0000c7802 */ /* 0x000fce0000000f00 */
[----:B------:R-:W-:Y:S05]  /*04b0*/  CALL.REL.NOINC `($__internal_0_$__cuda_sm20_div_rn_f64_full) ;  /* 0x0000000000d87944 */ /* 0x000fea0003c00000 */
.L_x_15:
[----:B------:R-:W-:Y:S05]  /*04c0*/  BSYNC.RECONVERGENT B1 ;  /* 0x0000000000017941 */ /* 0x000fea0003800200 */
.L_x_14:
[----:B------:R-:W0:Y:S08]  /*04d0*/  F2F.F32.F64 R2, R2 ;  /* 0x0000000200027310 */ /* 0x000e300000301000 */
[----:B0-----:R0:W1:Y:S02]  /*04e0*/  F2F.F64.F32 R6, R2 ;  /* 0x0000000200067310 */ /* 0x0010640000201800 */
.L_x_13:
[----:B------:R-:W-:Y:S05]  /*04f0*/  BSYNC.RECONVERGENT B0 ;  /* 0x0000000000007941 */ /* 0x000fea0003800200 */
.L_x_12:
[----:B------:R-:W-:Y:S02]  /*0500*/  VIADD R5, R5, 0xffffffff ;  /* 0xffffffff05057836 */ /* 0x000fe40000000000 */
[----:B------:R-:W-:Y:S01]  /*0510*/  FADD R0, R0, R0 ;  /* 0x0000000000007221 */ /* 0x000fe20000000000 */
[----:B------:R-:W2:Y:S01]  /*0520*/  LDCU.64 UR4, c[0x0][0x358] ;  /* 0x00006b00ff0477ac */ /* 0x000ea20008000a00 */
[----:B------:R-:W-:Y:S01]  /*0530*/  BSSY.RECONVERGENT B0, `(.L_x_16) ;  /* 0x000000c000007945 */ /* 0x000fe20003800200 */
[----:B------:R-:W-:-:S04]  /*0540*/  I2FP.F32.U32 R3, R5 ;  /* 0x0000000500037245 */ /* 0x000fc80000201000 */
[----:B0-----:R-:W0:Y:S08]  /*0550*/  MUFU.RCP R2, R3 ;  /* 0x0000000300027308 */ /* 0x001e300000001000 */
[----:B------:R-:W3:Y:S01]  /*0560*/  FCHK P0, R0, R3 ;  /* 0x0000000300007302 */ /* 0x000ee20000000000 */
[----:B0-----:R-:W-:-:S04]  /*0570*/  FFMA R5, -R3, R2, 1 ;  /* 0x3f80000003057423 */ /* 0x001fc80000000102 */
[----:B------:R-:W-:-:S04]  /*0580*/  FFMA R5, R2, R5, R2 ;  /* 0x0000000502057223 */ /* 0x000fc80000000002 */
[----:B------:R-:W-:-:S04]  /*0590*/  FFMA R2, R0, R5, RZ ;  /* 0x0000000500027223 */ /* 0x000fc800000000ff */
[----:B------:R-:W-:-:S04]  /*05a0*/  FFMA R8, -R3, R2, R0 ;  /* 0x0000000203087223 */ /* 0x000fc80000000100 */
[----:B------:R-:W-:Y:S01]  /*05b0*/  FFMA R2, R5, R8, R2 ;  /* 0x0000000805027223 */ /* 0x000fe20000000002 */
[----:B--23--:R-:W-:Y:S06]  /*05c0*/  @!P0 BRA `(.L_x_17) ;  /* 0x0000000000088947 */ /* 0x00cfec0003800000 */
[----:B------:R-:W-:-:S07]  /*05d0*/  MOV R10, 0x5f0 ;  /* 0x000005f0000a7802 */ /* 0x000fce0000000f00 */
[----:B-1----:R-:W-:Y:S05]  /*05e0*/  CALL.REL.NOINC `($__internal_1_$__cuda_sm3x_div_rn_noftz_f32_slowpath) ;  /* 0x0000000800007944 */ /* 0x002fea0003c00000 */
.L_x_17:
[----:B------:R-:W-:Y:S05]  /*05f0*/  BSYNC.RECONVERGENT B0 ;  /* 0x0000000000007941 */ /* 0x000fea0003800200 */
.L_x_16:
[----:B------:R-:W-:Y:S01]  /*0600*/  IMAD.MOV.U32 R5, RZ, RZ, R2 ;  /* 0x000000ffff057224 */ /* 0x000fe200078e0002 */
[----:B------:R-:W-:Y:S01]  /*0610*/  MOV R12, 0x3f17acc9 ;  /* 0x3f17acc9000c7802 */ /* 0x000fe20000000f00 */
[----:B------:R-:W-:Y:S02]  /*0620*/  IMAD.MOV.U32 R10, RZ, RZ, 0x3e684e12 ;  /* 0x3e684e12ff0a7424 */ /* 0x000fe400078e00ff */
[----:B------:R-:W-:Y:S01]  /*0630*/  IMAD.MOV.U32 R9, RZ, RZ, 0x3fe00000 ;  /* 0x3fe00000ff097424 */ /* 0x000fe200078e00ff */
[----:B------:R-:W-:-:S13]  /*0640*/  FSETP.GT.AND P0, PT, |R5|, 16777216, PT ;  /* 0x4b8000000500780b */ /* 0x000fda0003f04200 */
[----:B------:R-:W-:-:S04]  /*0650*/  @P0 FMUL R5, RZ, R5 ;  /* 0x00000005ff050220 */ /* 0x000fc80000400000 */
[----:B------:R-:W-:-:S04]  /*0660*/  FADD R2, R5, R5 ;  /* 0x0000000505027221 */ /* 0x000fc80000000000 */
[----:B------:R-:W0:Y:S08]  /*0670*/  FRND R0, R2 ;  /* 0x0000000200007307 */ /* 0x000e300000201000 */
[----:B------:R-:W2:Y:S01]  /*0680*/  F2I.NTZ R3, R2 ;  /* 0x0000000200037305 */ /* 0x000ea20000203100 */
[----:B0-----:R-:W-:-:S04]  /*0690*/  FFMA R0, R0, -0.5, R5 ;  /* 0xbf00000000007823 */ /* 0x001fc80000000005 */
[----:B------:R-:W-:Y:S01]  /*06a0*/  FMUL R5, R0, R0 ;  /* 0x0000000000057220 */ /* 0x000fe20000400000 */
[C---:B--2---:R-:W-:Y:S01]  /*06b0*/  LOP3.LUT R8, R3.reuse, 0x1, RZ, 0xc0, !PT ;  /* 0x0000000103087812 */ /* 0x044fe200078ec0ff */
[----:B------:R-:W-:Y:S02]  /*06c0*/  VIADD R3, R3, 0x1 ;  /* 0x0000000103037836 */ /* 0x000fe40000000000 */
[C---:B------:R-:W-:Y:S01]  /*06d0*/  FFMA R10, R5.reuse, R10, -1.334560394287109375 ;  /* 0xbfaad2e0050a7423 */ /* 0x040fe2000000000a */
[----:B------:R-:W-:Y:S01]  /*06e0*/  ISETP.NE.U32.AND P0, PT, R8, 0x1, PT ;  /* 0x000000010800780c */ /* 0x000fe20003f05070 */
[C---:B------:R-:W-:Y:S02]  /*06f0*/  FFMA R8, R5.reuse, -R12, 2.550144195556640625 ;  /* 0x4023359005087423 */ /* 0x040fe4000000080c */
[----:B------:R-:W-:Y:S01]  /*0700*/  FFMA R10, R5, R10, 4.0586924552917480469 ;  /* 0x4081e0cf050a7423 */ /* 0x000fe2000000000a */
[----:B------:R-:W-:Y:S01]  /*0710*/  LOP3.LUT P1, RZ, R3, 0x2, RZ, 0xc0, !PT ;  /* 0x0000000203ff7812 */ /* 0x000fe2000782c0ff */
[----:B------:R-:W-:Y:S01]  /*0720*/  FFMA R3, R0, R5, RZ ;  /* 0x0000000500037223 */ /* 0x000fe200000000ff */
[C---:B------:R-:W-:Y:S01]  /*0730*/  FFMA R2, R5.reuse, R8, -5.1677198410034179688 ;  /* 0xc0a55df605027423 */ /* 0x040fe20000000008 */
[----:B------:R-:W-:Y:S01]  /*0740*/  FFMA R10, R5, R10, -4.9348020553588867188 ;  /* 0xc09de9e6050a7423 */ /* 0x000fe2000000000a */
[----:B------:R-:W-:-:S02]  /*0750*/  IMAD.MOV.U32 R8, RZ, RZ, 0x0 ;  /* 0x00000000ff087424 */ /* 0x000fc400078e00ff */
[----:B------:R-:W-:Y:S01]  /*0760*/  FFMA R3, R2, R3, RZ ;  /* 0x0000000302037223 */ /* 0x000fe200000000ff */
[----:B------:R-:W-:Y:S02]  /*0770*/  FFMA R12, R5, R10, 1 ;  /* 0x3f800000050c7423 */ /* 0x000fe4000000000a */
[----:B------:R-:W0:Y:S01]  /*0780*/  LDC.64 R10, c[0x0][0x380] ;  /* 0x0000e000ff0a7b82 */ /* 0x000e220000000a00 */
[----:B------:R-:W-:-:S04]  /*0790*/  @!P0 FFMA R12, R0, 3.1415927410125732422, R3 ;  /* 0x40490fdb000c8823 */ /* 0x000fc80000000003 */
[----:B------:R-:W-:-:S04]  /*07a0*/  @P1 FADD R12, RZ, -R12 ;  /* 0x8000000cff0c1221 */ /* 0x000fc80000000000 */
[----:B------:R-:W2:Y:S02]  /*07b0*/  F2F.F64.F32 R2, R12 ;  /* 0x0000000c00027310 */ /* 0x000ea40000201800 */
[----:B--2---:R-:W-:Y:S01]  /*07c0*/  DFMA R2, R2, -R8, 0.5 ;  /* 0x3fe000000202742b */ /* 0x004fe20000000808 */
[----:B0-----:R-:W-:-:S07]  /*07d0*/  IMAD.WIDE R4, R4, 0x4, R10 ;  /* 0x0000000404047825 */ /* 0x001fce00078e020a */
[----:B-1----:R-:W-:-:S10]  /*07e0*/  DMUL R2, R2, R6 ;  /* 0x0000000602027228 */ /* 0x002fd40000000000 */
[----:B------:R-:W0:Y:S02]  /*07f0*/  F2F.F32.F64 R3, R2 ;  /* 0x0000000200037310 */ /* 0x000e240000301000 */
[----:B0-----:R-:W-:Y:S01]  /*0800*/  STG.E desc[UR4][R4.64], R3 ;  /* 0x0000000304007986 */ /* 0x001fe2000c101904 */
[----:B------:R-:W-:Y:S05]  /*0810*/  EXIT ;  /* 0x000000000000794d */ /* 0x000fea0003800000 */
        .weak           $__internal_0_$__cuda_sm20_div_rn_f64_full
        .type           $__internal_0_$__cuda_sm20_div_rn_f64_full,@function
        .size           $__internal_0_$__cuda_sm20_div_rn_f64_full,($__internal_1_$__cuda_sm3x_div_rn_noftz_f32_slowpath - $__internal_0_$__cuda_sm20_div_rn_f64_full)
$__internal_0_$__cuda_sm20_div_rn_f64_full:
[C---:B------:R-:W-:Y:S01]  /*0820*/  FSETP.GEU.AND P0, PT, |R7|.reuse, 1.469367938527859385e-39, PT ;  /* 0x001000000700780b */ /* 0x040fe20003f0e200 */
[----:B------:R-:W-:Y:S01]  /*0830*/  IMAD.MOV.U32 R10, RZ, RZ, 0x1 ;  /* 0x00000001ff0a7424 */ /* 0x000fe200078e00ff */
[----:B------:R-:W-:Y:S01]  /*0840*/  LOP3.LUT R2, R7, 0x800fffff, RZ, 0xc0, !PT ;  /* 0x800fffff07027812 */ /* 0x000fe200078ec0ff */
[----:B------:R-:W-:Y:S01]  /*0850*/  BSSY.RECONVERGENT B2, `(.L_x_18) ;  /* 0x0000055000027945 */ /* 0x000fe20003800200 */
[C---:B------:R-:W-:Y:S02]  /*0860*/  FSETP.GEU.AND P2, PT, |R9|.reuse, 1.469367938527859385e-39, PT ;  /* 0x001000000900780b */ /* 0x040fe40003f4e200 */
[----:B------:R-:W-:Y:S01]  /*0870*/  LOP3.LUT R3, R2, 0x3ff00000, RZ, 0xfc, !PT ;  /* 0x3ff0000002037812 */ /* 0x000fe200078efcff */
[----:B------:R-:W-:Y:S01]  /*0880*/  IMAD.MOV.U32 R2, RZ, RZ, R6 ;  /* 0x000000ffff027224 */ /* 0x000fe200078e0006 */
[----:B------:R-:W-:Y:S02]  /*0890*/  LOP3.LUT R13, R9, 0x7ff00000, RZ, 0xc0, !PT ;  /* 0x7ff00000090d7812 */ /* 0x000fe400078ec0ff */
[----:B------:R-:W-:-:S03]  /*08a0*/  LOP3.LUT R20, R7, 0x7ff00000, RZ, 0xc0, !PT ;  /* 0x7ff0000007147812 */ /* 0x000fc600078ec0ff */
[----:B------:R-:W-:Y:S01]  /*08b0*/  @!P0 DMUL R2, R6, 8.98846567431157953865e+307 ;  /* 0x7fe0000006028828 */ /* 0x000fe20000000000 */
[----:B------:R-:W-:-:S03]  /*08c0*/  ISETP.GE.U32.AND P1, PT, R13, R20, PT ;  /* 0x000000140d00720c */ /* 0x000fc60003f26070 */
[----:B------:R-:W-:Y:S02]  /*08d0*/  @!P2 LOP3.LUT R18, R7, 0x7ff00000, RZ, 0xc0, !PT ;  /* 0x7ff000000712a812 */ /* 0x000fe400078ec0ff */
[----:B------:R-:W0:Y:S01]  /*08e0*/  MUFU.RCP64H R11, R3 ;  /* 0x00000003000b7308 */ /* 0x000e220000001800 */
[----:B------:R-:W-:Y:S02]  /*08f0*/  @!P2 MOV R22, RZ ;  /* 0x000000ff0016a202 */ /* 0x000fe40000000f00 */
[----:B------:R-:W-:Y:S01]  /*0900*/  @!P2 ISETP.GE.U32.AND P3, PT, R13, R18, PT ;  /* 0x000000120d00a20c */ /* 0x000fe20003f66070 */
[----:B0-----:R-:W-:-:S08]  /*0910*/  DFMA R14, R10, -R2, 1 ;  /* 0x3ff000000a0e742b */ /* 0x001fd00000000802 */
[----:B------:R-:W-:Y:S01]  /*0920*/  DFMA R16, R14, R14, R14 ;  /* 0x0000000e0e10722b */ /* 0x000fe2000000000e */
[----:B------:R-:W-:-:S05]  /*0930*/  IMAD.MOV.U32 R14, RZ, RZ, 0x1ca00000 ;  /* 0x1ca00000ff0e7424 */ /* 0x000fca00078e00ff */
[C---:B------:R-:W-:Y:S02]  /*0940*/  @!P2 SEL R15, R14.reuse, 0x63400000, !P3 ;  /* 0x634000000e0fa807 */ /* 0x040fe40005800000 */
[----:B------:R-:W-:Y:S01]  /*0950*/  DFMA R16, R10, R16, R10 ;  /* 0x000000100a10722b */ /* 0x000fe2000000000a */
[----:B------:R-:W-:Y:S01]  /*0960*/  SEL R11, R14, 0x63400000, !P1 ;  /* 0x634000000e0b7807 */ /* 0x000fe20004800000 */
[----:B------:R-:W-:Y:S01]  /*0970*/  IMAD.MOV.U32 R10, RZ, RZ, R8 ;  /* 0x000000ffff0a7224 */ /* 0x000fe200078e0008 */
[--C-:B------:R-:W-:Y:S02]  /*0980*/  @!P2 LOP3.LUT R15, R15, 0x80000000, R9.reuse, 0xf8, !PT ;  /* 0x800000000f0fa812 */ /* 0x100fe400078ef809 */
[----:B------:R-:W-:Y:S02]  /*0990*/  LOP3.LUT R11, R11, 0x800fffff, R9, 0xf8, !PT ;  /* 0x800fffff0b0b7812 */ /* 0x000fe400078ef809 */
[----:B------:R-:W-:Y:S01]  /*09a0*/  @!P2 LOP3.LUT R23, R15, 0x100000, RZ, 0xfc, !PT ;  /* 0x001000000f17a812 */ /* 0x000fe200078efcff */
[----:B------:R-:W-:-:S05]  /*09b0*/  DFMA R18, R16, -R2, 1 ;  /* 0x3ff000001012742b */ /* 0x000fca0000000802 */
[----:B------:R-:W-:Y:S01]  /*09c0*/  @!P2 DFMA R10, R10, 2, -R22 ;  /* 0x400000000a0aa82b */ /* 0x000fe20000000816 */
[----:B------:R-:W-:Y:S02]  /*09d0*/  IMAD.MOV.U32 R23, RZ, RZ, R13 ;  /* 0x000000ffff177224 */ /* 0x000fe400078e000d */
[----:B------:R-:W-:Y:S01]  /*09e0*/  DFMA R16, R16, R18, R16 ;  /* 0x000000121010722b */ /* 0x000fe20000000010 */
[----:B------:R-:W-:Y:S01]  /*09f0*/  IMAD.MOV.U32 R22, RZ, RZ, R20 ;  /* 0x000000ffff167224 */ /* 0x000fe200078e0014 */
[----:B------:R-:W-:-:S05]  /*0a00*/  @!P0 LOP3.LUT R22, R3, 0x7ff00000, RZ, 0xc0, !PT ;  /* 0x7ff0000003168812 */ /* 0x000fca00078ec0ff */
[----:B------:R-:W-:Y:S01]  /*0a10*/  @!P2 LOP3.LUT R23, R11, 0x7ff00000, RZ, 0xc0, !PT ;  /* 0x7ff000000b17a812 */ /* 0x000fe200078ec0ff */
[----:B------:R-:W-:Y:S01]  /*0a20*/  VIADD R24, R22, 0xffffffff ;  /* 0xffffffff16187836 */ /* 0x000fe20000000000 */
[----:B------:R-:W-:-:S03]  /*0a30*/  DMUL R18, R16, R10 ;  /* 0x0000000a10127228 */ /* 0x000fc60000000000 */
[----:B------:R-:W-:-:S05]  /*0a40*/  VIADD R15, R23, 0xffffffff ;  /* 0xffffffff170f7836 */ /* 0x000fca0000000000 */
[----:B------:R-:W-:Y:S01]  /*0a50*/  ISETP.GT.U32.AND P0, PT, R15, 0x7feffffe, PT ;  /* 0x7feffffe0f00780c */ /* 0x000fe20003f04070 */
[----:B------:R-:W-:-:S03]  /*0a60*/  DFMA R20, R18, -R2, R10 ;  /* 0x800000021214722b */ /* 0x000fc6000000000a */
[----:B------:R-:W-:-:S05]  /*0a70*/  ISETP.GT.U32.OR P0, PT, R24, 0x7feffffe, P0 ;  /* 0x7feffffe1800780c */ /* 0x000fca0000704470 */
[----:B------:R-:W-:-:S08]  /*0a80*/  DFMA R16, R16, R20, R18 ;  /* 0x000000141010722b */ /* 0x000fd00000000012 */
[----:B------:R-:W-:Y:S05]  /*0a90*/  @P0 BRA `(.L_x_19) ;  /* 0x00000000006c0947 */ /* 0x000fea0003800000 */
[----:B------:R-:W-:-:S04]  /*0aa0*/  LOP3.LUT R18, R7, 0x7ff00000, RZ, 0xc0, !PT ;  /* 0x7ff0000007127812 */ /* 0x000fc800078ec0ff */
[CC--:B------:R-:W-:Y:S02]  /*0ab0*/  VIADDMNMX R8, R13.reuse, -R18.reuse, 0xb9600000, !PT ;  /* 0xb96000000d087446 */ /* 0x0c0fe40007800912 */
[----:B------:R-:W-:Y:S02]  /*0ac0*/  ISETP.GE.U32.AND P0, PT, R13, R18, PT ;  /* 0x000000120d00720c */ /* 0x000fe40003f06070 */
[----:B------:R-:W-:Y:S02]  /*0ad0*/  VIMNMX R8, PT, PT, R8, 0x46a00000, PT ;  /* 0x46a0000008087848 */ /* 0x000fe40003fe0100 */
[----:B------:R-:W-:-:S05]  /*0ae0*/  SEL R13, R14, 0x63400000, !P0 ;  /* 0x634000000e0d7807 */ /* 0x000fca0004000000 */
[----:B------:R-:W-:Y:S02]  /*0af0*/  IMAD.IADD R13, R8, 0x1, -R13 ;  /* 0x00000001080d7824 */ /* 0x000fe400078e0a0d */
[----:B------:R-:W-:Y:S02]  /*0b00*/  IMAD.MOV.U32 R8, RZ, RZ, RZ ;  /* 0x000000ffff087224 */ /* 0x000fe400078e00ff */
[----:B------:R-:W-:-:S06]  /*0b10*/  VIADD R9, R13, 0x7fe00000 ;  /* 0x7fe000000d097836 */ /* 0x000fcc0000000000 */
[----:B------:R-:W-:-:S10]  /*0b20*/  DMUL R14, R16, R8 ;  /* 0x00000008100e7228 */ /* 0x000fd40000000000 */
[----:B------:R-:W-:-:S13]  /*0b30*/  FSETP.GTU.AND P0, PT, |R15|, 1.469367938527859385e-39, PT ;  /* 0x001000000f00780b */ /* 0x000fda0003f0c200 */
[----:B------:R-:W-:Y:S05]  /*0b40*/  @P0 BRA `(.L_x_20) ;  /* 0x0000000000940947 */ /* 0x000fea0003800000 */
[----:B------:R-:W-:Y:S01]  /*0b50*/  DFMA R2, R16, -R2, R10 ;  /* 0x800000021002722b */ /* 0x000fe2000000000a */
[----:B------:R-:W-:-:S09]  /*0b60*/  MOV R8, RZ ;  /* 0x000000ff00087202 */ /* 0x000fd20000000f00 */
[C---:B------:R-:W-:Y:S02]  /*0b70*/  FSETP.NEU.AND P0, PT, R3.reuse, RZ, PT ;  /* 0x000000ff0300720b */ /* 0x040fe40003f0d000 */
[----:B------:R-:W-:-:S04]  /*0b80*/  LOP3.LUT R7, R3, 0x80000000, R7, 0x48, !PT ;  /* 0x8000000003077812 */ /* 0x000fc800078e4807 */
[----:B------:R-:W-:-:S07]  /*0b90*/  LOP3.LUT R9, R7, R9, RZ, 0xfc, !PT ;  /* 0x0000000907097212 */ /* 0x000fce00078efcff */
[----:B------:R-:W-:Y:S05]  /*0ba0*/  @!P0 BRA `(.L_x_20) ;  /* 0x00000000007c8947 */ /* 0x000fea0003800000 */
[----:B------:R-:W-:Y:S01]  /*0bb0*/  IMAD.MOV R3, RZ, RZ, -R13 ;  /* 0x000000ffff037224 */ /* 0x000fe200078e0a0d */
[----:B------:R-:W-:Y:S01]  /*0bc0*/  DMUL.RP R8, R16, R8 ;  /* 0x0000000810087228 */ /* 0x000fe20000008000 */
[----:B------:R-:W-:-:S06]  /*0bd0*/  IMAD.MOV.U32 R2, RZ, RZ, RZ ;  /* 0x000000ffff027224 */ /* 0x000fcc00078e00ff */
[----:B------:R-:W-:-:S03]  /*0be0*/  DFMA R2, R14, -R2, R16 ;  /* 0x800000020e02722b */ /* 0x000fc60000000010 */
[----:B------:R-:W-:-:S03]  /*0bf0*/  LOP3.LUT R7, R9, R7, RZ, 0x3c, !PT ;  /* 0x0000000709077212 */ /* 0x000fc600078e3cff */
[----:B------:R-:W-:-:S04]  /*0c00*/  IADD3 R2, PT, PT, -R13, -0x43300000, RZ ;  /* 0xbcd000000d027810 */ /* 0x000fc80007ffe1ff */
[----:B------:R-:W-:-:S04]  /*0c10*/  FSETP.NEU.AND P0, PT, |R3|, R2, PT ;  /* 0x000000020300720b */ /* 0x000fc80003f0d200 */
[----:B------:R-:W-:Y:S02]  /*0c20*/  FSEL R14, R8, R14, !P0 ;  /* 0x0000000e080e7208 */ /* 0x000fe40004000000 */
[----:B------:R-:W-:Y:S01]  /*0c30*/  FSEL R15, R7, R15, !P0 ;  /* 0x0000000f070f7208 */ /* 0x000fe20004000000 */
[----:B------:R-:W-:Y:S06]  /*0c40*/  BRA `(.L_x_20) ;  /* 0x0000000000547947 */ /* 0x000fec0003800000 */
.L_x_19:
[----:B------:R-:W-:-:S14]  /*0c50*/  DSETP.NAN.AND P0, PT, R8, R8, PT ;  /* 0x000000080800722a */ /* 0x000fdc0003f08000 */
[----:B------:R-:W-:Y:S05]  /*0c60*/  @P0 BRA `(.L_x_21) ;  /* 0x0000000000440947 */ /* 0x000fea0003800000 */
[----:B------:R-:W-:-:S14]  /*0c70*/  DSETP.NAN.AND P0, PT, R6, R6, PT ;  /* 0x000000060600722a */ /* 0x000fdc0003f08000 */
[----:B------:R-:W-:Y:S05]  /*0c80*/  @P0 BRA `(.L_x_22) ;  /* 0x0000000000300947 */ /* 0x000fea0003800000 */
[----:B------:R-:W-:Y:S01]  /*0c90*/  ISETP.NE.AND P0, PT, R23, R22, PT ;  /* 0x000000161700720c */ /* 0x000fe20003f05270 */
[----:B------:R-:W-:Y:S02]  /*0ca0*/  IMAD.MOV.U32 R14, RZ, RZ, 0x0 ;  /* 0x00000000ff0e7424 */ /* 0x000fe400078e00ff */
[----:B------:R-:W-:-:S10]  /*0cb0*/  IMAD.MOV.U32 R15, RZ, RZ, -0x80000 ;  /* 0xfff80000ff0f7424 */ /* 0x000fd400078e00ff */
[----:B------:R-:W-:Y:S05]  /*0cc0*/  @!P0 BRA `(.L_x_20) ;  /* 0x0000000000348947 */ /* 0x000fea0003800000 */
[----:B------:R-:W-:Y:S02]  /*0cd0*/  ISETP.NE.AND P0, PT, R23, 0x7ff00000, PT ;  /* 0x7ff000001700780c */ /* 0x000fe40003f05270 */
[----:B------:R-:W-:Y:S02]  /*0ce0*/  LOP3.LUT R15, R9, 0x80000000, R7, 0x48, !PT ;  /* 0x80000000090f7812 */ /* 0x000fe400078e4807 */
[----:B------:R-:W-:-:S13]  /*0cf0*/  ISETP.EQ.OR P0, PT, R22, RZ, !P0 ;  /* 0x000000ff1600720c */ /* 0x000fda0004702670 */
[----:B------:R-:W-:Y:S01]  /*0d00*/  @P0 LOP3.LUT R2, R15, 0x7ff00000, RZ, 0xfc, !PT ;  /* 0x7ff000000f020812 */ /* 0x000fe200078efcff */
[----:B------:R-:W-:Y:S02]  /*0d10*/  @!P0 IMAD.MOV.U32 R14, RZ, RZ, RZ ;  /* 0x000000ffff0e8224 */ /* 0x000fe400078e00ff */
[----:B------:R-:W-:Y:S02]  /*0d20*/  @P0 IMAD.MOV.U32 R14, RZ, RZ, RZ ;  /* 0x000000ffff0e0224 */ /* 0x000fe400078e00ff */
[----:B------:R-:W-:Y:S01]  /*0d30*/  @P0 IMAD.MOV.U32 R15, RZ, RZ, R2 ;  /* 0x000000ffff0f0224 */ /* 0x000fe200078e0002 */
[----:B------:R-:W-:Y:S06]  /*0d40*/  BRA `(.L_x_20) ;  /* 0x0000000000147947 */ /* 0x000fec0003800000 */
.L_x_22:
[----:B------:R-:W-:Y:S02]  /*0d50*/  LOP3.LUT R15, R7, 0x80000, RZ, 0xfc, !PT ;  /* 0x00080000070f7812 */ /* 0x000fe400078efcff */
[----:B------:R-:W-:Y:S01]  /*0d60*/  MOV R14, R6 ;  /* 0x00000006000e7202 */ /* 0x000fe20000000f00 */
[----:B------:R-:W-:Y:S06]  /*0d70*/  BRA `(.L_x_20) ;  /* 0x0000000000087947 */ /* 0x000fec0003800000 */
.L_x_21:
[----:B------:R-:W-:Y:S01]  /*0d80*/  LOP3.LUT R15, R9, 0x80000, RZ, 0xfc, !PT ;  /* 0x00080000090f7812 */ /* 0x000fe200078efcff */
[----:B------:R-:W-:-:S07]  /*0d90*/  IMAD.MOV.U32 R14, RZ, RZ, R8 ;  /* 0x000000ffff0e7224 */ /* 0x000fce00078e0008 */
.L_x_20:
[----:B------:R-:W-:Y:S05]  /*0da0*/  BSYNC.RECONVERGENT B2 ;  /* 0x0000000000027941 */ /* 0x000fea0003800200 */
.L_x_18:
[----:B------:R-:W-:Y:S02]  /*0db0*/  IMAD.MOV.U32 R13, RZ, RZ, 0x0 ;  /* 0x00000000ff0d7424 */ /* 0x000fe400078e00ff */
[----:B------:R-:W-:Y:S02]  /*0dc0*/  IMAD.MOV.U32 R2, RZ, RZ, R14 ;  /* 0x000000ffff027224 */ /* 0x000fe400078e000e */
[----:B------:R-:W-:Y:S01]  /*0dd0*/  IMAD.MOV.U32 R3, RZ, RZ, R15 ;  /* 0x000000ffff037224 */ /* 0x000fe200078e000f */
[----:B------:R-:W-:Y:S06]  /*0de0*/  RET.REL.NODEC R12 `(_Z8initTapsPf) ;  /* 0xfffffff00c847950 */ /* 0x000fec0003c3ffff */
        .weak           $__internal_1_$__cuda_sm3x_div_rn_noftz_f32_slowpath
        .type           $__internal_1_$__cuda_sm3x_div_rn_noftz_f32_slowpath,@function
        .size           $__internal_1_$__cuda_sm3x_div_rn_noftz_f32_slowpath,(.L_x_46 - $__internal_1_$__cuda_sm3x_div_rn_noftz_f32_slowpath)
$__internal_1_$__cuda_sm3x_div_rn_noftz_f32_slowpath:
[----:B------:R-:W-:Y:S01]  /*0df0*/  SHF.R.U32.HI R11, RZ, 0x17, R3 ;  /* 0x00000017ff0b7819 */ /* 0x000fe20000011603 */
[----:B------:R-:W-:Y:S01]  /*0e00*/  BSSY.RECONVERGENT B1, `(.L_x_23) ;  /* 0x0000063000017945 */ /* 0x000fe20003800200 */
[--C-:B------:R-:W-:Y:S02]  /*0e10*/  SHF.R.U32.HI R2, RZ, 0x17, R0.reuse ;  /* 0x00000017ff027819 */ /* 0x100fe40000011600 */
[----:B------:R-:W-:Y:S02]  /*0e20*/  LOP3.LUT R11, R11, 0xff, RZ, 0xc0, !PT ;  /* 0x000000ff0b0b7812 */ /* 0x000fe400078ec0ff */
[----:B------:R-:W-:Y:S01]  /*0e30*/  LOP3.LUT R14, R2, 0xff, RZ, 0xc0, !PT ;  /* 0x000000ff020e7812 */ /* 0x000fe200078ec0ff */
[----:B------:R-:W-:Y:S02]  /*0e40*/  IMAD.MOV.U32 R2, RZ, RZ, R0 ;  /* 0x000000ffff027224 */ /* 0x000fe400078e0000 */
[----:B------:R-:W-:Y:S02]  /*0e50*/  VIADD R13, R11, 0xffffffff ;  /* 0xffffffff0b0d7836 */ /* 0x000fe40000000000 */
[----:B------:R-:W-:-:S03]  /*0e60*/  VIADD R12, R14, 0xffffffff ;  /* 0xffffffff0e0c7836 */ /* 0x000fc60000000000 */
[----:B------:R-:W-:-:S04]  /*0e70*/  ISETP.GT.U32.AND P0, PT, R13, 0xfd, PT ;  /* 0x000000fd0d00780c */ /* 0x000fc80003f04070 */
[----:B------:R-:W-:-:S13]  /*0e80*/  ISETP.GT.U32.OR P0, PT, R12, 0xfd, P0 ;  /* 0x000000fd0c00780c */ /* 0x000fda0000704470 */
[----:B------:R-:W-:Y:S01]  /*0e90*/  @!P0 MOV R9, RZ ;  /* 0x000000ff00098202 */ /* 0x000fe20000000f00 */
[----:B------:R-:W-:Y:S06]  /*0ea0*/  @!P0 BRA `(.L_x_24) ;  /* 0x00000000005c8947 */ /* 0x000fec0003800000 */
[----:B------:R-:W-:Y:S02]  /*0eb0*/  FSETP.GTU.FTZ.AND P0, PT, |R0|, +INF , PT ;  /* 0x7f8000000000780b */ /* 0x000fe40003f1c200 */
[----:B------:R-:W-:-:S04]  /*0ec0*/  FSETP.GTU.FTZ.AND P1, PT, |R3|, +INF , PT ;  /* 0x7f8000000300780b */ /* 0x000fc80003f3c200 */
[----:B------:R-:W-:-:S13]  /*0ed0*/  PLOP3.LUT P0, PT, P0, P1, PT, 0xf8, 0x8f ;  /* 0x00000000008f781c */ /* 0x000fda0000703f70 */
[----:B------:R-:W-:Y:S05]  /*0ee0*/  @P0 BRA `(.L_x_25) ;  /* 0x00000004004c0947 */ /* 0x000fea0003800000 */
[----:B------:R-:W-:-:S13]  /*0ef0*/  LOP3.LUT P0, RZ, R3, 0x7fffffff, R2, 0xc8, !PT ;  /* 0x7fffffff03ff7812 */ /* 0x000fda000780c802 */
[----:B------:R-:W-:Y:S05]  /*0f00*/  @!P0 BRA `(.L_x_26) ;  /* 0x00000004003c8947 */ /* 0x000fea0003800000 */
[C---:B------:R-:W-:Y:S02]  /*0f10*/  FSETP.NEU.FTZ.AND P1, PT, |R0|.reuse, +INF , PT ;  /* 0x7f8000000000780b */ /* 0x040fe40003f3d200 */
[----:B------:R-:W-:Y:S02]  /*0f20*/  FSETP.NEU.FTZ.AND P2, PT, |R3|, +INF , PT ;  /* 0x7f8000000300780b */ /* 0x000fe40003f5d200 */
[----:B------:R-:W-:-:S11]  /*0f30*/  FSETP.NEU.FTZ.AND P0, PT, |R0|, +INF , PT ;  /* 0x7f8000000000780b */ /* 0x000fd60003f1d200 */
[----:B------:R-:W-:Y:S05]  /*0f40*/  @!P2 BRA !P1, `(.L_x_26) ;  /* 0x00000004002ca947 */ /* 0x000fea0004800000 */
[----:B------:R-:W-:-:S04]  /*0f50*/  LOP3.LUT P1, RZ, R2, 0x7fffffff, RZ, 0xc0, !PT ;  /* 0x7fffffff02ff7812 */ /* 0x000fc8000782c0ff */
[----:B------:R-:W-:-:S13]  /*0f60*/  PLOP3.LUT P1, PT, P2, P1, PT, 0x2f, 0xf2 ;  /* 0x0000000000f2781c */ /* 0x000fda0001722577 */
[----:B------:R-:W-:Y:S05]  /*0f70*/  @P1 BRA `(.L_x_27) ;  /* 0x0000000400181947 */ /* 0x000fea0003800000 */
[----:B------:R-:W-:-:S04]  /*0f80*/  LOP3.LUT P1, RZ, R3, 0x7fffffff, RZ, 0xc0, !PT ;  /* 0x7fffffff03ff7812 */ /* 0x000fc8000782c0ff */
[----:B------:R-:W-:-:S13]  /*0f90*/  PLOP3.LUT P0, PT, P0, P1, PT, 0x2f, 0xf2 ;  /* 0x0000000000f2781c */ /* 0x000fda0000702577 */
[----:B------:R-:W-:Y:S05]  /*0fa0*/  @P0 BRA `(.L_x_28) ;  /* 0x0000000400000947 */ /* 0x000fea0003800000 */
[----:B------:R-:W-:Y:S02]  /*0fb0*/  ISETP.GE.AND P0, PT, R12, RZ, PT ;  /* 0x000000ff0c00720c */ /* 0x000fe40003f06270 */
[----:B------:R-:W-:-:S11]  /*0fc0*/  ISETP.GE.AND P1, PT, R13, RZ, PT ;  /* 0x000000ff0d00720c */ /* 0x000fd60003f26270 */
[----:B------:R-:W-:Y:S02]  /*0fd0*/  @P0 IMAD.MOV.U32 R9, RZ, RZ, RZ ;  /* 0x000000ffff090224 */ /* 0x000fe400078e00ff */
[----:B------:R-:W-:Y:S01]  /*0fe0*/  @!P0 FFMA R2, R0, 1.84467440737095516160e+19, RZ ;  /* 0x5f80000000028823 */ /* 0x000fe200000000ff */
[----:B------:R-:W-:Y:S02]  /*0ff0*/  @!P0 IMAD.MOV.U32 R9, RZ, RZ, -0x40 ;  /* 0xffffffc0ff098424 */ /* 0x000fe400078e00ff */
[----:B------:R-:W-:Y:S02]  /*1000*/  @!P1 FFMA R3, R3, 1.84467440737095516160e+19, RZ ;  /* 0x5f80000003039823 */ /* 0x000fe400000000ff */
[----:B------:R-:W-:-:S07]  /*1010*/  @!P1 VIADD R9, R9, 0x40 ;  /* 0x0000004009099836 */ /* 0x000fce0000000000 */
.L_x_24:
[----:B------:R-:W-:Y:S01]  /*1020*/  LEA R12, R11, 0xc0800000, 0x17 ;  /* 0xc08000000b0c7811 */ /* 0x000fe200078eb8ff */
[----:B------:R-:W-:Y:S04]  /*1030*/  BSSY.RECONVERGENT B2, `(.L_x_29) ;  /* 0x0000036000027945 */ /* 0x000fe80003800200 */
[----:B------:R-:W-:Y:S02]  /*1040*/  IMAD.IADD R12, R3, 0x1, -R12 ;  /* 0x00000001030c7824 */ /* 0x000fe400078e0a0c */
[----:B------:R-:W-:Y:S02]  /*1050*/  VIADD R3, R14, 0xffffff81 ;  /* 0xffffff810e037836 */ /* 0x000fe40000000000 */
[----:B------:R0:W1:Y:S01]  /*1060*/  MUFU.RCP R13, R12 ;  /* 0x0000000c000d7308 */ /* 0x0000620000001000 */
[----:B------:R-:W-:Y:S01]  /*1070*/  FADD.FTZ R15, -R12, -RZ ;  /* 0x800000ff0c0f7221 */ /* 0x000fe20000010100 */
[C---:B------:R-:W-:Y:S01]  /*1080*/  IMAD R2, R3.reuse, -0x800000, R2 ;  /* 0xff80000003027824 */ /* 0x040fe200078e0202 */
[----:B0-----:R-:W-:-:S05]  /*1090*/  IADD3 R12, PT, PT, R3, 0x7f, -R11 ;  /* 0x0000007f030c7810 */ /* 0x001fca0007ffe80b */
[----:B------:R-:W-:Y:S02]  /*10a0*/  IMAD.IADD R12, R12, 0x1, R9 ;  /* 0x000000010c0c7824 */ /* 0x000fe400078e0209 */
[----:B-1----:R-:W-:-:S04]  /*10b0*/  FFMA R14, R13, R15, 1 ;  /* 0x3f8000000d0e7423 */ /* 0x002fc8000000000f */
[----:B------:R-:W-:-:S04]  /*10c0*/  FFMA R16, R13, R14, R13 ;  /* 0x0000000e0d107223 */ /* 0x000fc8000000000d */
[----:B------:R-:W-:-:S04]  /*10d0*/  FFMA R13, R2, R16, RZ ;  /* 0x00000010020d7223 */ /* 0x000fc800000000ff */
[----:B------:R-:W-:-:S04]  /*10e0*/  FFMA R14, R15, R13, R2 ;  /* 0x0000000d0f0e7223 */ /* 0x000fc80000000002 */
[----:B------:R-:W-:-:S04]  /*10f0*/  FFMA R13, R16, R14, R13 ;  /* 0x0000000e100d7223 */ /* 0x000fc8000000000d */
[----:B------:R-:W-:-:S04]  /*1100*/  FFMA R14, R15, R13, R2 ;  /* 0x0000000d0f0e7223 */ /* 0x000fc80000000002 */
[----:B------:R-:W-:-:S05]  /*1110*/  FFMA R2, R16, R14, R13 ;  /* 0x0000000e10027223 */ /* 0x000fca000000000d */
[----:B------:R-:W-:-:S04]  /*1120*/  SHF.R.U32.HI R3, RZ, 0x17, R2 ;  /* 0x00000017ff037819 */ /* 0x000fc80000011602 */
[----:B------:R-:W-:-:S05]  /*1130*/  LOP3.LUT R3, R3, 0xff, RZ, 0xc0, !PT ;  /* 0x000000ff03037812 */ /* 0x000fca00078ec0ff */
[----:B------:R-:W-:-:S05]  /*1140*/  IMAD.IADD R11, R3, 0x1, R12 ;  /* 0x00000001030b7824 */ /* 0x000fca00078e020c */
[----:B------:R-:W-:-:S04]  /*1150*/  IADD3 R3, PT, PT, R11, -0x1, RZ ;  /* 0xffffffff0b037810 */ /* 0x000fc80007ffe0ff */
[----:B------:R-:W-:-:S13]  /*1160*/  ISETP.GE.U32.AND P0, PT, R3, 0xfe, PT ;  /* 0x000000fe0300780c */ /* 0x000fda0003f06070 */
[----:B------:R-:W-:Y:S05]  /*1170*/  @!P0 BRA `(.L_x_30) ;  /* 0x0000000000808947 */ /* 0x000fea0003800000 */
[----:B------:R-:W-:-:S13]  /*1180*/  ISETP.GT.AND P0, PT, R11, 0xfe, PT ;  /* 0x000000fe0b00780c */ /* 0x000fda0003f04270 */
[----:B------:R-:W-:Y:S05]  /*1190*/  @P0 BRA `(.L_x_31) ;  /* 0x00000000006c0947 */ /* 0x000fea0003800000 */
[----:B------:R-:W-:-:S13]  /*11a0*/  ISETP.GE.AND P0, PT, R11, 0x1, PT ;  /* 0x000000010b00780c */ /* 0x000fda0003f06270 */
[----:B------:R-:W-:Y:S05]  /*11b0*/  @P0 BRA `(.L_x_32) ;  /* 0x0000000000740947 */ /* 0x000fea0003800000 */
[----:B------:R-:W-:Y:S02]  /*11c0*/  ISETP.GE.AND P0, PT, R11, -0x18, PT ;  /* 0xffffffe80b00780c */ /* 0x000fe40003f06270 */
[----:B------:R-:W-:-:S11]  /*11d0*/  LOP3.LUT R2, R2, 0x80000000, RZ, 0xc0, !PT ;  /* 0x8000000002027812 */ /* 0x000fd600078ec0ff */
[----:B------:R-:W-:Y:S05]  /*11e0*/  @!P0 BRA `(.L_x_32) ;  /* 0x0000000000688947 */ /* 0x000fea0003800000 */
[CCC-:B------:R-:W-:Y:S01]  /*11f0*/  FFMA.RZ R3, R16.reuse, R14.reuse, R13.reuse ;  /* 0x0000000e10037223 */ /* 0x1c0fe2000000c00d */
[CCC-:B------:R-:W-:Y:S01]  /*1200*/  FFMA.RM R12, R16.reuse, R14.reuse, R13.reuse ;  /* 0x0000000e100c7223 */ /* 0x1c0fe2000000400d */
[C---:B------:R-:W-:Y:S02]  /*1210*/  ISETP.NE.AND P2, PT, R11.reuse, RZ, PT ;  /* 0x000000ff0b00720c */ /* 0x040fe40003f45270 */
[----:B------:R-:W-:Y:S02]  /*1220*/  ISETP.NE.AND P1, PT, R11, RZ, PT ;  /* 0x000000ff0b00720c */ /* 0x000fe40003f25270 */
[----:B------:R-:W-:Y:S01]  /*1230*/  LOP3.LUT R9, R3, 0x7fffff, RZ, 0xc0, !PT ;  /* 0x007fffff03097812 */ /* 0x000fe200078ec0ff */
[----:B------:R-:W-:Y:S01]  /*1240*/  FFMA.RP R3, R16, R14, R13 ;  /* 0x0000000e10037223 */ /* 0x000fe2000000800d */
[----:B------:R-:W-:Y:S02]  /*1250*/  VIADD R14, R11, 0x20 ;  /* 0x000000200b0e7836 */ /* 0x000fe40000000000 */
[----:B------:R-:W-:Y:S01]  /*1260*/  LOP3.LUT R9, R9, 0x800000, RZ, 0xfc, !PT ;  /* 0x0080000009097812 */ /* 0x000fe200078efcff */
[----:B------:R-:W-:Y:S01]  /*1270*/  IMAD.MOV R11, RZ, RZ, -R11 ;  /* 0x000000ffff0b7224 */ /* 0x000fe200078e0a0b */
[----:B------:R-:W-:-:S02]  /*1280*/  FSETP.NEU.FTZ.AND P0, PT, R3, R12, PT ;  /* 0x0000000c0300720b */ /* 0x000fc40003f1d000 */
[----:B------:R-:W-:Y:S02]  /*1290*/  SHF.L.U32 R14, R9, R14, RZ ;  /* 0x0000000e090e7219 */ /* 0x000fe400000006ff */
[----:B------:R-:W-:Y:S02]  /*12a0*/  SEL R12, R11, RZ, P2 ;  /* 0x000000ff0b0c7207 */ /* 0x000fe40001000000 */
[----:B------:R-:W-:Y:S02]  /*12b0*/  ISETP.NE.AND P1, PT, R14, RZ, P1 ;  /* 0x000000ff0e00720c */ /* 0x000fe40000f25270 */
[----:B------:R-:W-:Y:S02]  /*12c0*/  SHF.R.U32.HI R12, RZ, R12, R9 ;  /* 0x0000000cff0c7219 */ /* 0x000fe40000011609 */
[----:B------:R-:W-:Y:S02]  /*12d0*/  PLOP3.LUT P0, PT, P0, P1, PT, 0xf8, 0x8f ;  /* 0x00000000008f781c */ /* 0x000fe40000703f70 */
[----:B------:R-:W-:-:S02]  /*12e0*/  SHF.R.U32.HI R14, RZ, 0x1, R12 ;  /* 0x00000001ff0e7819 */ /* 0x000fc4000001160c */
[----:B------:R-:W-:-:S04]  /*12f0*/  SEL R3, RZ, 0x1, !P0 ;  /* 0x00000001ff037807 */ /* 0x000fc80004000000 */
[----:B------:R-:W-:-:S04]  /*1300*/  LOP3.LUT R3, R3, 0x1, R14, 0xf8, !PT ;  /* 0x0000000103037812 */ /* 0x000fc800078ef80e */
[----:B------:R-:W-:-:S05]  /*1310*/  LOP3.LUT R3, R3, R12, RZ, 0xc0, !PT ;  /* 0x0000000c03037212 */ /* 0x000fca00078ec0ff */
[----:B------:R-:W-:-:S05]  /*1320*/  IMAD.IADD R3, R14, 0x1, R3 ;  /* 0x000000010e037824 */ /* 0x000fca00078e0203 */
[----:B------:R-:W-:Y:S01]  /*1330*/  LOP3.LUT R2, R3, R2, RZ, 0xfc, !PT ;  /* 0x0000000203027212 */ /* 0x000fe200078efcff */
[----:B------:R-:W-:Y:S06]  /*1340*/  BRA `(.L_x_32) ;  /* 0x0000000000107947 */ /* 0x000fec0003800000 */
.L_x_31:
[----:B------:R-:W-:-:S04]  /*1350*/  LOP3.LUT R2, R2, 0x80000000, RZ, 0xc0, !PT ;  /* 0x8000000002027812 */ /* 0x000fc800078ec0ff */
[----:B------:R-:W-:Y:S01]  /*1360*/  LOP3.LUT R2, R2, 0x7f800000, RZ, 0xfc, !PT ;  /* 0x7f80000002027812 */ /* 0x000fe200078efcff */
[----:B------:R-:W-:Y:S06]  /*1370*/  BRA `(.L_x_32) ;  /* 0x0000000000047947 */ /* 0x000fec0003800000 */
.L_x_30:
[----:B------:R-:W-:-:S07]  /*1380*/  IMAD R2, R12, 0x800000, R2 ;  /* 0x008000000c027824 */ /* 0x000fce00078e0202 */
.L_x_32:
[----:B------:R-:W-:Y:S05]  /*1390*/  BSYNC.RECONVERGENT B2 ;  /* 0x0000000000027941 */ /* 0x000fea0003800200 */
.L_x_29:
[----:B------:R-:W-:Y:S05]  /*13a0*/  BRA `(.L_x_33) ;  /* 0x0000000000207947 */ /* 0x000fea0003800000 */
.L_x_28:
[----:B------:R-:W-:-:S04]  /*13b0*/  LOP3.LUT R2, R3, 0x80000000, R2, 0x48, !PT ;  /* 0x8000000003027812 */ /* 0x000fc800078e4802 */
[----:B------:R-:W-:Y:S01]  /*13c0*/  LOP3.LUT R2, R2, 0x7f800000, RZ, 0xfc, !PT ;  /* 0x7f80000002027812 */ /* 0x000fe200078efcff */
[----:B------:R-:W-:Y:S06]  /*13d0*/  BRA `(.L_x_33) ;  /* 0x0000000000147947 */ /* 0x000fec0003800000 */
.L_x_27:
[----:B------:R-:W-:Y:S01]  /*13e0*/  LOP3.LUT R2, R3, 0x80000000, R2, 0x48, !PT ;  /* 0x8000000003027812 */ /* 0x000fe200078e4802 */
[----:B------:R-:W-:Y:S06]  /*13f0*/  BRA `(.L_x_33) ;  /* 0x00000000000c7947 */ /* 0x000fec0003800000 */
.L_x_26:
[----:B------:R-:W0:Y:S01]  /*1400*/  MUFU.RSQ R2, -QNAN ;  /* 0xffc0000000027908 */ /* 0x000e220000001400 */
[----:B------:R-:W-:Y:S05]  /*1410*/  BRA `(.L_x_33) ;  /* 0x0000000000047947 */ /* 0x000fea0003800000 */
.L_x_25:
[----:B------:R-:W-:-:S07]  /*1420*/  FADD.FTZ R2, R0, R3 ;  /* 0x0000000300027221 */ /* 0x000fce0000010000 */
.L_x_33:
[----:B------:R-:W-:Y:S05]  /*1430*/  BSYNC.RECONVERGENT B1 ;  /* 0x0000000000017941 */ /* 0x000fea0003800200 */
.L_x_23:
[----:B------:R-:W-:-:S04]  /*1440*/  IMAD.MOV.U32 R11, RZ, RZ, 0x0 ;  /* 0x00000000ff0b7424 */ /* 0x000fc800078e00ff */
[----:B0-----:R-:W-:Y:S05]  /*1450*/  RET.REL.NODEC R10 `(_Z8initTapsPf) ;  /* 0xffffffe80ae87950 */ /* 0x001fea0003c3ffff */
.L_x_34:
        /* <DEDUP_REMOVED lines=10> */
.L_x_46:


//--------------------- .text._Z10pfbFilter4PfS_S_i --------------------------
	.section	.text._Z10pfbFilter4PfS_S_i,"ax",@progbits
	.align	128
        .global         _Z10pfbFilter4PfS_S_i
        .type           _Z10pfbFilter4PfS_S_i,@function
        .size           _Z10pfbFilter4PfS_S_i,(.L_x_50 - _Z10pfbFilter4PfS_S_i)
        .other          _Z10pfbFilter4PfS_S_i,@"STO_CUDA_ENTRY STV_DEFAULT"
_Z10pfbFilter4PfS_S_i:
.text._Z10pfbFilter4PfS_S_i:
[----:B------:R-:W-:Y:S01]  /*0000*/  LDC R1, c[0x0][0x37c] ;  /* 0x0000df00ff017b82 */ /* 0x000fe20000000800 */
[----:B------:R-:W0:Y:S01]  /*0010*/  S2R R0, SR_TID.Y ;  /* 0x0000000000007919 */ /* 0x000e220000002200 */
[----:B------:R-:W1:Y:S06]  /*0020*/  LDCU UR8, c[0x0][0x360] ;  /* 0x00006c00ff0877ac */ /* 0x000e6c0008000800 */
[----:B------:R-:W0:Y:S01]  /*0030*/  S2UR UR4, SR_CTAID.X ;  /* 0x00000000000479c3 */ /* 0x000e220000002500 */
[----:B------:R-:W2:Y:S01]  /*0040*/  S2R R19, SR_TID.X ;  /* 0x0000000000137919 */ /* 0x000ea20000002100 */
[----:B------:R-:W3:Y:S01]  /*0050*/  LDCU.64 UR10, c[0x0][0x358] ;  /* 0x00006b00ff0a77ac */ /* 0x000ee20008000a00 */
[----:B------:R-:W4:Y:S05]  /*0060*/  LDCU UR5, c[0x0][0x398] ;  /* 0x00007300ff0577ac */ /* 0x000f2a0008000800 */
[----:B------:R-:W0:Y:S08]  /*0070*/  LDC R7, c[0x0][0x364] ;  /* 0x0000d900ff077b82 */ /* 0x000e300000000800 */
[----:B------:R-:W5:Y:S01]  /*0080*/  LDC.64 R2, c[0x0][0x390] ;  /* 0x0000e400ff027b82 */ /* 0x000f620000000a00 */
[----:B-1----:R-:W-:-:S07]  /*0090*/  USHF.L.U32 UR7, UR8, 0x2, URZ ;  /* 0x0000000208077899 */ /* 0x002fce00080006ff */
[----:B------:R-:W1:Y:S01]  /*00a0*/  LDC.64 R4, c[0x0][0x388] ;  /* 0x0000e200ff047b82 */ /* 0x000e620000000a00 */
[----:B0-----:R-:W-:-:S07]  /*00b0*/  IMAD R0, R7, UR4, R0 ;  /* 0x0000000407007c24 */ /* 0x001fce000f8e0200 */
[----:B------:R-:W0:Y:S01]  /*00c0*/  LDC.64 R6, c[0x0][0x380] ;  /* 0x0000e000ff067b82 */ /* 0x000e220000000a00 */
[----:B--2---:R-:W-:Y:S02]  /*00d0*/  IMAD R9, R0, UR7, R19 ;  /* 0x0000000700097c24 */ /* 0x004fe4000f8e0213 */
[----:B-----5:R-:W-:-:S05]  /*00e0*/  IMAD.WIDE.U32 R10, R19, 0x4, R2 ;  /* 0x00000004130a7825 */ /* 0x020fca00078e0002 */
[----:B---3--:R-:W2:Y:S01]  /*00f0*/  LDG.E R0, desc[UR10][R10.64] ;  /* 0x0000000a0a007981 */ /* 0x008ea2000c1e1900 */
[----:B-1----:R-:W-:-:S05]  /*0100*/  IMAD.WIDE R4, R9, 0x4, R4 ;  /* 0x0000000409047825 */ /* 0x002fca00078e0204 */
[----:B------:R-:W2:Y:S01]  /*0110*/  LDG.E R29, desc[UR10][R4.64] ;  /* 0x0000000a041d7981 */ /* 0x000ea2000c1e1900 */
[----:B------:R-:W-:Y:S01]  /*0120*/  IADD3 R14, P0, PT, R4, UR7, RZ ;  /* 0x00000007040e7c10 */ /* 0x000fe2000ff1e0ff */
[----:B0-----:R-:W-:-:S03]  /*0130*/  IMAD.WIDE R6, R9, 0x4, R6 ;  /* 0x0000000409067825 */ /* 0x001fc600078e0206 */
[----:B------:R-:W-:Y:S01]  /*0140*/  IADD3.X R15, PT, PT, RZ, R5, RZ, P0, !PT ;  /* 0x00000005ff0f7210 */ /* 0x000fe200007fe4ff */
[----:B--2---:R-:W-:-:S05]  /*0150*/  FMUL R29, R29, R0 ;  /* 0x000000001d1d7220 */ /* 0x004fca0000400000 */
[----:B------:R0:W-:Y:S04]  /*0160*/  STG.E desc[UR10][R6.64], R29 ;  /* 0x0000001d06007986 */ /* 0x0001e8000c10190a */
[----:B------:R-:W2:Y:S04]  /*0170*/  LDG.E R0, desc[UR10][R14.64] ;  /* 0x0000000a0e007981 */ /* 0x000ea8000c1e1900 */
[----:B------:R-:W2:Y:S01]  /*0180*/  LDG.E R13, desc[UR10][R10.64] ;  /* 0x0000000a0a0d7981 */ /* 0x000ea2000c1e1900 */
[----:B------:R-:W-:Y:S02]  /*0190*/  IADD3 R8, P0, PT, R6, UR7, RZ ;  /* 0x0000000706087c10 */ /* 0x000fe4000ff1e0ff */
[----:B------:R-:W-:-:S02]  /*01a0*/  IADD3 R16, P1, PT, R14, UR7, RZ ;  /* 0x000000070e107c10 */ /* 0x000fc4000ff3e0ff */
[----:B------:R-:W-:Y:S02]  /*01b0*/  IADD3.X R9, PT, PT, RZ, R7, RZ, P0, !PT ;  /* 0x00000007ff097210 */ /* 0x000fe400007fe4ff */
        /* <DEDUP_REMOVED lines=13> */
[----:B----4-:R-:W-:Y:S01]  /*0290*/  UISETP.GE.AND UP0, UPT, UR5, 0x2, UPT ;  /* 0x000000020500788c */ /* 0x010fe2000bf06270 */
[----:B------:R-:W-:-:S05]  /*02a0*/  IADD3 R16, P0, PT, R12, UR7, RZ ;  /* 0x000000070c107c10 */ /* 0x000fca000ff1e0ff */
[----:B------:R-:W-:Y:S02]  /*02b0*/  PLOP3.LUT P1, PT, PT, PT, UP0, 0x80, 0x8 ;  /* 0x000000000008781c */ /* 0x000fe40003f2f008 */
[----:B------:R-:W-:Y:S01]  /*02c0*/  IADD3.X R17, PT, PT, RZ, R13, RZ, P0, !PT ;  /* 0x0000000dff117210 */ /* 0x000fe200007fe4ff */
[----:B--2---:R-:W-:-:S05]  /*02d0*/  FMUL R25, R14, R25 ;  /* 0x000000190e197220 */ /* 0x004fca0000400000 */
[----:B------:R0:W-:Y:S05]  /*02e0*/  STG.E desc[UR10][R16.64], R25 ;  /* 0x0000001910007986 */ /* 0x0001ea000c10190a */
[----:B------:R-:W-:Y:S05]  /*02f0*/  @!P1 EXIT ;  /* 0x000000000000994d */ /* 0x000fea0003800000 */
[----:B------:R-:W-:Y:S01]  /*0300*/  UIADD3 UR4, UPT, UPT, UR5, -0x2, URZ ;  /* 0xfffffffe05047890 */ /* 0x000fe2000fffe0ff */
[----:B------:R-:W-:Y:S01]  /*0310*/  MOV R11, R21 ;  /* 0x00000015000b7202 */ /* 0x000fe20000000f00 */
[----:B------:R-:W-:Y:S02]  /*0320*/  UIADD3 UR5, UPT, UPT, UR5, -0x1, URZ ;  /* 0xffffffff05057890 */ /* 0x000fe4000fffe0ff */
[----:B------:R-:W-:-:S03]  /*0330*/  UISETP.GE.U32.AND UP0, UPT, UR4, 0x3, UPT ;  /* 0x000000030400788c */ /* 0x000fc6000bf06070 */
[----:B------:R-:W-:-:S06]  /*0340*/  UMOV UR4, 0x1 ;  /* 0x0000000100047882 */ /* 0x000fcc0000000000 */
[----:B------:R-:W-:Y:S05]  /*0350*/  BRA.U !UP0, `(.L_x_35) ;  /* 0x00000005089c7547 */ /* 0x000fea000b800000 */
[----:B------:R-:W-:Y:S01]  /*0360*/  IMAD.U32 R0, RZ, RZ, UR8 ;  /* 0x00000008ff007e24 */ /* 0x000fe2000f8e00ff */
[----:B------:R-:W-:Y:S01]  /*0370*/  MOV R10, UR8 ;  /* 0x00000008000a7c02 */ /* 0x000fe20008000f00 */
[----:B------:R-:W-:Y:S01]  /*0380*/  ULOP3.LUT UR4, UR5, 0xfffffffc, URZ, 0xc0, !UPT ;  /* 0xfffffffc05047892 */ /* 0x000fe2000f8ec0ff */
[C---:B0-----:R-:W-:Y:S01]  /*0390*/  IADD3 R23, PT, PT, R19.reuse, UR7, RZ ;  /* 0x0000000713177c10 */ /* 0x041fe2000fffe0ff */
[----:B------:R-:W-:Y:S01]  /*03a0*/  UMOV UR7, UR8 ;  /* 0x0000000800077c82 */ /* 0x000fe20008000000 */
[----:B------:R-:W-:Y:S01]  /*03b0*/  LEA R17, R0, R19, 0x1 ;  /* 0x0000001300117211 */ /* 0x000fe200078e08ff */
[----:B------:R-:W-:Y:S01]  /*03c0*/  IMAD R21, R10, 0x3, R19 ;  /* 0x000000030a157824 */ /* 0x000fe200078e0213 */
[----:B------:R-:W-:Y:S01]  /*03d0*/  IADD3 R19, PT, PT, R19, UR8, RZ ;  /* 0x0000000813137c10 */ /* 0x000fe2000fffe0ff */
[----:B------:R-:W-:-:S03]  /*03e0*/  UIADD3 UR6, UPT, UPT, -UR4, URZ, URZ ;  /* 0x000000ff04067290 */ /* 0x000fc6000fffe1ff */
[----:B------:R-:W-:-:S09]  /*03f0*/  UMOV UR4, URZ ;  /* 0x000000ff00047c82 */ /* 0x000fd20008000000 */
.L_x_36:
[----:B------:R-:W-:Y:S01]  /*0400*/  MOV R27, UR7 ;  /* 0x00000007001b7c02 */ /* 0x000fe20008000f00 */
[----:B------:R-:W-:-:S04]  /*0410*/  IMAD.WIDE.U32 R14, R19, 0x4, R2 ;  /* 0x00000004130e7825 */ /* 0x000fc800078e0002 */
[----:B------:R-:W-:Y:S01]  /*0420*/  IMAD.WIDE R26, R27, 0x4, R4 ;  /* 0x000000041b1a7825 */ /* 0x000fe200078e0204 */
[----:B--2---:R-:W2:Y:S04]  /*0430*/  LDG.E R10, desc[UR10][R14.64] ;  /* 0x0000000a0e0a7981 */ /* 0x004ea8000c1e1900 */
[----:B------:R-:W2:Y:S01]  /*0440*/  LDG.E R0, desc[UR10][R26.64] ;  /* 0x0000000a1a007981 */ /* 0x000ea2000c1e1900 */
[----:B------:R-:W-:-:S06]  /*0450*/  USHF.L.U32 UR9, UR8, 0x2, URZ ;  /* 0x0000000208097899 */ /* 0x000fcc00080006ff */
[----:B------:R-:W-:-:S04]  /*0460*/  IADD3 R24, P0, PT, R26, UR9, RZ ;  /* 0x000000091a187c10 */ /* 0x000fc8000ff1e0ff */
[----:B------:R-:W-:Y:S01]  /*0470*/  IADD3.X R25, PT, PT, RZ, R27, RZ, P0, !PT ;  /* 0x0000001bff197210 */ /* 0x000fe200007fe4ff */
[----:B--2---:R-:W-:-:S05]  /*0480*/  FFMA R29, R0, R10, R29 ;  /* 0x0000000a001d7223 */ /* 0x004fca000000001d */
[----:B------:R-:W-:Y:S04]  /*0490*/  STG.E desc[UR10][R6.64], R29 ;  /* 0x0000001d06007986 */ /* 0x000fe8000c10190a */
[----:B------:R-:W2:Y:S04]  /*04a0*/  LDG.E R10, desc[UR10][R14.64] ;  /* 0x0000000a0e0a7981 */ /* 0x000ea8000c1e1900 */
[----:B------:R-:W2:Y:S01]  /*04b0*/  LDG.E R0, desc[UR10][R24.64] ;  /* 0x0000000a18007981 */ /* 0x000ea2000c1e1900 */
[----:B------:R-:W-:-:S05]  /*04c0*/  IADD3 R12, P0, PT, R24, UR9, RZ ;  /* 0x00000009180c7c10 */ /* 0x000fca000ff1e0ff */
[----:B------:R-:W-:Y:S02]  /*04d0*/  IMAD.X R13, RZ, RZ, R25, P0 ;  /* 0x000000ffff0d7224 */ /* 0x000fe400000e0619 */
[----:B--2---:R-:W-:-:S05]  /*04e0*/  FFMA R0, R0, R10, R11 ;  /* 0x0000000a00007223 */ /* 0x004fca000000000b */
[----:B------:R0:W-:Y:S04]  /*04f0*/  STG.E desc[UR10][R8.64], R0 ;  /* 0x0000000008007986 */ /* 0x0001e8000c10190a */
[----:B------:R-:W2:Y:S04]  /*0500*/  LDG.E R16, desc[UR10][R14.64] ;  /* 0x0000000a0e107981 */ /* 0x000ea8000c1e1900 */
[----:B------:R-:W2:Y:S01]  /*0510*/  LDG.E R27, desc[UR10][R12.64] ;  /* 0x0000000a0c1b7981 */ /* 0x000ea2000c1e1900 */
[----:B------:R-:W-:-:S04]  /*0520*/  IADD3 R10, P0, PT, R12, UR9, RZ ;  /* 0x000000090c0a7c10 */ /* 0x000fc8000ff1e0ff */
[----:B------:R-:W-:Y:S01]  /*0530*/  IADD3.X R11, PT, PT, RZ, R13, RZ, P0, !PT ;  /* 0x0000000dff0b7210 */ /* 0x000fe200007fe4ff */
[----:B--2---:R-:W-:-:S05]  /*0540*/  FFMA R16, R27, R16, R0 ;  /* 0x000000101b107223 */ /* 0x004fca0000000000 */
[----:B------:R1:W-:Y:S04]  /*0550*/  STG.E desc[UR10][R8.64], R16 ;  /* 0x0000001008007986 */ /* 0x0003e8000c10190a */
[----:B------:R-:W2:Y:S04]  /*0560*/  LDG.E R18, desc[UR10][R14.64] ;  /* 0x0000000a0e127981 */ /* 0x000ea8000c1e1900 */
[----:B------:R-:W2:Y:S02]  /*0570*/  LDG.E R27, desc[UR10][R10.64] ;  /* 0x0000000a0a1b7981 */ /* 0x000ea4000c1e1900 */
[----:B--2---:R-:W-:Y:S01]  /*0580*/  FFMA R18, R27, R18, R16 ;  /* 0x000000121b127223 */ /* 0x004fe20000000010 */
[----:B------:R-:W-:-:S04]  /*0590*/  IMAD.WIDE.U32 R26, R17, 0x4, R2 ;  /* 0x00000004111a7825 */ /* 0x000fc800078e0002 */
[----:B------:R2:W-:Y:S04]  /*05a0*/  STG.E desc[UR10][R8.64], R18 ;  /* 0x0000001208007986 */ /* 0x0005e8000c10190a */
[----:B------:R-:W3:Y:S04]  /*05b0*/  LDG.E R24, desc[UR10][R24.64] ;  /* 0x0000000a18187981 */ /* 0x000ee8000c1e1900 */
[----:B0-----:R-:W3:Y:S02]  /*05c0*/  LDG.E R0, desc[UR10][R26.64] ;  /* 0x0000000a1a007981 */ /* 0x001ee4000c1e1900 */
[----:B---3--:R-:W-:-:S05]  /*05d0*/  FFMA R29, R24, R0, R29 ;  /* 0x00000000181d7223 */ /* 0x008fca000000001d */
[----:B------:R-:W-:Y:S04]  /*05e0*/  STG.E desc[UR10][R6.64], R29 ;  /* 0x0000001d06007986 */ /* 0x000fe8000c10190a */
[----:B------:R-:W3:Y:S04]  /*05f0*/  LDG.E R0, desc[UR10][R12.64] ;  /* 0x0000000a0c007981 */ /* 0x000ee8000c1e1900 */
[----:B-1----:R-:W3:Y:S02]  /*0600*/  LDG.E R16, desc[UR10][R26.64] ;  /* 0x0000000a1a107981 */ /* 0x002ee4000c1e1900 */
[----:B---3--:R-:W-:-:S05]  /*0610*/  FFMA R0, R0, R16, R18 ;  /* 0x0000001000007223 */ /* 0x008fca0000000012 */
[----:B------:R0:W-:Y:S04]  /*0620*/  STG.E desc[UR10][R8.64], R0 ;  /* 0x0000000008007986 */ /* 0x0001e8000c10190a */
[----:B------:R-:W3:Y:S04]  /*0630*/  LDG.E R16, desc[UR10][R10.64] ;  /* 0x0000000a0a107981 */ /* 0x000ee8000c1e1900 */
[----:B------:R-:W3:Y:S01]  /*0640*/  LDG.E R20, desc[UR10][R26.64] ;  /* 0x0000000a1a147981 */ /* 0x000ee2000c1e1900 */
[----:B------:R-:W-:-:S04]  /*0650*/  IADD3 R14, P0, PT, R10, UR9, RZ ;  /* 0x000000090a0e7c10 */ /* 0x000fc8000ff1e0ff */
[----:B------:R-:W-:Y:S01]  /*0660*/  IADD3.X R15, PT, PT, RZ, R11, RZ, P0, !PT ;  /* 0x0000000bff0f7210 */ /* 0x000fe200007fe4ff */
[----:B---3--:R-:W-:-:S05]  /*0670*/  FFMA R16, R16, R20, R0 ;  /* 0x0000001410107223 */ /* 0x008fca0000000000 */
[----:B------:R1:W-:Y:S04]  /*0680*/  STG.E desc[UR10][R8.64], R16 ;  /* 0x0000001008007986 */ /* 0x0003e8000c10190a */
[----:B--2---:R-:W2:Y:S04]  /*0690*/  LDG.E R18, desc[UR10][R26.64] ;  /* 0x0000000a1a127981 */ /* 0x004ea8000c1e1900 */
        /* <DEDUP_REMOVED lines=26> */
[----:B------:R2:W-:Y:S04]  /*0840*/  STG.E desc[UR10][R6.64], R29 ;  /* 0x0000001d06007986 */ /* 0x0005e8000c10190a */
[----:B------:R-:W3:Y:S04]  /*0850*/  LDG.E R15, desc[UR10][R14.64] ;  /* 0x0000000a0e0f7981 */ /* 0x000ee8000c1e1900 */
[----:B------:R-:W3:Y:S02]  /*0860*/  LDG.E R0, desc[UR10][R12.64] ;  /* 0x0000000a0c007981 */ /* 0x000ee4000c1e1900 */
[----:B---3--:R-:W-:-:S05]  /*0870*/  FFMA R0, R15, R0, R18 ;  /* 0x000000000f007223 */ /* 0x008fca0000000012 */
[----:B------:R2:W-:Y:S04]  /*0880*/  STG.E desc[UR10][R8.64], R0 ;  /* 0x0000000008007986 */ /* 0x0005e8000c10190a */
[----:B-1----:R-:W3:Y:S04]  /*0890*/  LDG.E R16, desc[UR10][R26.64] ;  /* 0x0000000a1a107981 */ /* 0x002ee8000c1e1900 */
[----:B------:R-:W3:Y:S01]  /*08a0*/  LDG.E R20, desc[UR10][R12.64] ;  /* 0x0000000a0c147981 */ /* 0x000ee2000c1e1900 */
[----:B------:R-:W-:-:S04]  /*08b0*/  IADD3 R24, P0, PT, R26, UR9, RZ ;  /* 0x000000091a187c10 */ /* 0x000fc8000ff1e0ff */
[----:B------:R-:W-:Y:S01]  /*08c0*/  IADD3.X R25, PT, PT, RZ, R27, RZ, P0, !PT ;  /* 0x0000001bff197210 */ /* 0x000fe200007fe4ff */
[----:B---3--:R-:W-:-:S05]  /*08d0*/  FFMA R16, R16, R20, R0 ;  /* 0x0000001410107223 */ /* 0x008fca0000000000 */
[----:B------:R2:W-:Y:S04]  /*08e0*/  STG.E desc[UR10][R8.64], R16 ;  /* 0x0000001008007986 */ /* 0x0005e8000c10190a */
[----:B------:R-:W3:Y:S04]  /*08f0*/  LDG.E R25, desc[UR10][R24.64] ;  /* 0x0000000a18197981 */ /* 0x000ee8000c1e1900 */
[----:B------:R-:W3:Y:S01]  /*0900*/  LDG.E R11, desc[UR10][R12.64] ;  /* 0x0000000a0c0b7981 */ /* 0x000ee2000c1e1900 */
[----:B------:R-:W-:Y:S01]  /*0910*/  UIADD3 UR6, UPT, UPT, UR6, 0x4, URZ ;  /* 0x0000000406067890 */ /* 0x000fe2000fffe0ff */
[----:B------:R-:W-:Y:S01]  /*0920*/  IADD3 R17, PT, PT, R17, UR9, RZ ;  /* 0x0000000911117c10 */ /* 0x000fe2000fffe0ff */
[----:B------:R-:W-:Y:S01]  /*0930*/  VIADD R23, R23, UR9 ;  /* 0x0000000917177c36 */ /* 0x000fe20008000000 */
[----:B------:R-:W-:Y:S01]  /*0940*/  IADD3 R21, PT, PT, R21, UR9, RZ ;  /* 0x0000000915157c10 */ /* 0x000fe2000fffe0ff */
[----:B------:R-:W-:Y:S01]  /*0950*/  UISETP.NE.AND UP0, UPT, UR6, URZ, UPT ;  /* 0x000000ff0600728c */ /* 0x000fe2000bf05270 */
[----:B------:R-:W-:Y:S01]  /*0960*/  IADD3 R19, PT, PT, R19, UR9, RZ ;  /* 0x0000000913137c10 */ /* 0x000fe2000fffe0ff */
[----:B------:R-:W-:-:S02]  /*0970*/  UIADD3 UR4, UPT, UPT, UR4, 0x4, URZ ;  /* 0x0000000404047890 */ /* 0x000fc4000fffe0ff */
[----:B------:R-:W-:Y:S01]  /*0980*/  UIADD3 UR7, UPT, UPT, UR9, UR7, URZ ;  /* 0x0000000709077290 */ /* 0x000fe2000fffe0ff */
[----:B---3--:R-:W-:-:S05]  /*0990*/  FFMA R11, R25, R11, R16 ;  /* 0x0000000b190b7223 */ /* 0x008fca0000000010 */
[----:B------:R2:W-:Y:S01]  /*09a0*/  STG.E desc[UR10][R8.64], R11 ;  /* 0x0000000b08007986 */ /* 0x0005e2000c10190a */
[----:B------:R-:W-:Y:S05]  /*09b0*/  BRA.U UP0, `(.L_x_36) ;  /* 0xfffffff900907547 */ /* 0x000fea000b83ffff */
[----:B------:R-:W-:-:S12]  /*09c0*/  UIADD3 UR4, UPT, UPT, UR4, 0x1, URZ ;  /* 0x0000000104047890 */ /* 0x000fd8000fffe0ff */
.L_x_35:
[----:B------:R-:W-:-:S06]  /*09d0*/  ULOP3.LUT UP0, UR6, UR5, 0x3, URZ, 0xc0, !UPT ;  /* 0x0000000305067892 */ /* 0x000fcc000f80c0ff */
[----:B------:R-:W-:-:S13]  /*09e0*/  PLOP3.LUT P0, PT, PT, PT, UP0, 0x80, 0x8 ;  /* 0x000000000008781c */ /* 0x000fda0003f0f008 */
[----:B------:R-:W-:Y:S05]  /*09f0*/  @!P0 EXIT ;  /* 0x000000000000894d */ /* 0x000fea0003800000 */
[----:B--2---:R-:W1:Y:S01]  /*0a00*/  S2R R0, SR_TID.X ;  /* 0x0000000000007919 */ /* 0x004e620000002100 */
[----:B------:R-:W-:Y:S02]  /*0a10*/  UISETP.NE.AND UP0, UPT, UR6, 0x1, UPT ;  /* 0x000000010600788c */ /* 0x000fe4000bf05270 */
[----:B------:R-:W-:-:S07]  /*0a20*/  USHF.L.U32 UR7, UR8, 0x2, URZ ;  /* 0x0000000208077899 */ /* 0x000fce00080006ff */
[----:B------:R-:W-:Y:S05]  /*0a30*/  BRA.U !UP0, `(.L_x_37) ;  /* 0x0000000108c07547 */ /* 0x000fea000b800000 */
[----:B------:R-:W-:-:S06]  /*0a40*/  UIMAD UR6, UR4, UR8, URZ ;  /* 0x00000008040672a4 */ /* 0x000fcc000f8e02ff */
[----:B------:R-:W-:Y:S02]  /*0a50*/  MOV R19, UR6 ;  /* 0x0000000600137c02 */ /* 0x000fe40008000f00 */
[----:B01----:R-:W-:-:S03]  /*0a60*/  IADD3 R21, PT, PT, R0, UR6, RZ ;  /* 0x0000000600157c10 */ /* 0x003fc6000fffe0ff */
[----:B------:R-:W-:-:S04]  /*0a70*/  IMAD.WIDE R18, R19, 0x4, R4 ;  /* 0x0000000413127825 */ /* 0x000fc800078e0204 */
[----:B------:R-:W-:Y:S01]  /*0a80*/  IMAD.WIDE.U32 R12, R21, 0x4, R2 ;  /* 0x00000004150c7825 */ /* 0x000fe200078e0002 */
[----:B------:R-:W2:Y:S04]  /*0a90*/  LDG.E R10, desc[UR10][R18.64] ;  /* 0x0000000a120a7981 */ /* 0x000ea8000c1e1900 */
[----:B------:R-:W2:Y:S01]  /*0aa0*/  LDG.E R16, desc[UR10][R12.64] ;  /* 0x0000000a0c107981 */ /* 0x000ea2000c1e1900 */
[----:B------:R-:W-:-:S04]  /*0ab0*/  IADD3 R14, P0, PT, R18, UR7, RZ ;  /* 0x00000007120e7c10 */ /* 0x000fc8000ff1e0ff */
[----:B------:R-:W-:Y:S01]  /*0ac0*/  IADD3.X R15, PT, PT, RZ, R19, RZ, P0, !PT ;  /* 0x00000013ff0f7210 */ /* 0x000fe200007fe4ff */
[----:B--2---:R-:W-:-:S05]  /*0ad0*/  FFMA R29, R10, R16, R29 ;  /* 0x000000100a1d7223 */ /* 0x004fca000000001d */
[----:B------:R0:W-:Y:S04]  /*0ae0*/  STG.E desc[UR10][R6.64], R29 ;  /* 0x0000001d06007986 */ /* 0x0001e8000c10190a */
[----:B------:R-:W2:Y:S04]  /*0af0*/  LDG.E R20, desc[UR10][R12.64] ;  /* 0x0000000a0c147981 */ /* 0x000ea8000c1e1900 */
[----:B------:R-:W2:Y:S01]  /*0b00*/  LDG.E R10, desc[UR10][R14.64] ;  /* 0x0000000a0e0a7981 */ /* 0x000ea2000c1e1900 */
[----:B------:R-:W-:-:S04]  /*0b10*/  IADD3 R16, P0, PT, R14, UR7, RZ ;  /* 0x000000070e107c10 */ /* 0x000fc8000ff1e0ff */
[----:B------:R-:W-:Y:S01]  /*0b20*/  IADD3.X R17, PT, PT, RZ, R15, RZ, P0, !PT ;  /* 0x0000000fff117210 */ /* 0x000fe200007fe4ff */
[----:B--2---:R-:W-:-:S05]  /*0b30*/  FFMA R11, R10, R20, R11 ;  /* 0x000000140a0b7223 */ /* 0x004fca000000000b */
[----:B------:R-:W-:Y:S04]  /*0b40*/  STG.E desc[UR10][R8.64], R11 ;  /* 0x0000000b08007986 */ /* 0x000fe8000c10190a */
        /* <DEDUP_REMOVED lines=8> */
[----:B------:R-:W-:Y:S02]  /*0bd0*/  VIADD R21, R21, UR8 ;  /* 0x0000000815157c36 */ /* 0x000fe40008000000 */
[----:B--2---:R-:W-:-:S02]  /*0be0*/  FFMA R25, R10, R20, R23 ;  /* 0x000000140a197223 */ /* 0x004fc40000000017 */
[----:B------:R-:W-:-:S03]  /*0bf0*/  IMAD.WIDE.U32 R20, R21, 0x4, R2 ;  /* 0x0000000415147825 */ /* 0x000fc600078e0002 */
[----:B------:R2:W-:Y:S04]  /*0c00*/  STG.E desc[UR10][R8.64], R25 ;  /* 0x0000001908007986 */ /* 0x0005e8000c10190a */
[----:B------:R-:W0:Y:S04]  /*0c10*/  LDG.E R14, desc[UR10][R14.64] ;  /* 0x0000000a0e0e7981 */ /* 0x000e28000c1e1900 */
[----:B------:R-:W0:Y:S02]  /*0c20*/  LDG.E R10, desc[UR10][R20.64] ;  /* 0x0000000a140a7981 */ /* 0x000e24000c1e1900 */
[----:B0-----:R-:W-:-:S05]  /*0c30*/  FFMA R29, R14, R10, R29 ;  /* 0x0000000a0e1d7223 */ /* 0x001fca000000001d */
[----:B------:R2:W-:Y:S04]  /*0c40*/  STG.E desc[UR10][R6.64], R29 ;  /* 0x0000001d06007986 */ /* 0x0005e8000c10190a */
[----:B------:R-:W1:Y:S04]  /*0c50*/  LDG.E R16, desc[UR10][R16.64] ;  /* 0x0000000a10107981 */ /* 0x000e68000c1e1900 */
[----:B------:R-:W1:Y:S02]  /*0c60*/  LDG.E R10, desc[UR10][R20.64] ;  /* 0x0000000a140a7981 */ /* 0x000e64000c1e1900 */
[----:B-1----:R-:W-:-:S05]  /*0c70*/  FFMA R23, R16, R10, R25 ;  /* 0x0000000a10177223 */ /* 0x002fca0000000019 */
[----:B------:R2:W-:Y:S04]  /*0c80*/  STG.E desc[UR10][R8.64], R23 ;  /* 0x0000001708007986 */ /* 0x0005e8000c10190a */
[----:B------:R-:W3:Y:S04]  /*0c90*/  LDG.E R10, desc[UR10][R18.64] ;  /* 0x0000000a120a7981 */ /* 0x000ee8000c1e1900 */
        /* <DEDUP_REMOVED lines=8> */
[----:B---3--:R-:W-:-:S05]  /*0d20*/  FFMA R11, R12, R11, R15 ;  /* 0x0000000b0c0b7223 */ /* 0x008fca000000000f */
[----:B------:R2:W-:Y:S06]  /*0d30*/  STG.E desc[UR10][R8.64], R11 ;  /* 0x0000000b08007986 */ /* 0x0005ec000c10190a */
.L_x_37:
[----:B------:R-:W-:-:S04]  /*0d40*/  ULOP3.LUT UR5, UR5, 0x1, URZ, 0xc0, !UPT ;  /* 0x0000000105057892 */ /* 0x000fc8000f8ec0ff */
[----:B------:R-:W-:-:S06]  /*0d50*/  UISETP.NE.U32.AND UP0, UPT, UR5, 0x1, UPT ;  /* 0x000000010500788c */ /* 0x000fcc000bf05070 */
[----:B------:R-:W-:-:S13]  /*0d60*/  PLOP3.LUT P0, PT, PT, PT, UP0, 0x80, 0x8 ;  /* 0x000000000008781c */ /* 0x000fda0003f0f008 */
[----:B------:R-:W-:Y:S05]  /*0d70*/  @P0 EXIT ;  /* 0x000000000000094d */ /* 0x000fea0003800000 */
[----:B------:R-:W-:-:S06]  /*0d80*/  UIMAD UR4, UR8, UR4, URZ ;  /* 0x00000004080472a4 */ /* 0x000fcc000f8e02ff */
[----:B--2---:R-:W-:Y:S02]  /*0d90*/  MOV R15, UR4 ;  /* 0x00000004000f7c02 */ /* 0x004fe40008000f00 */
        /* <DEDUP_REMOVED lines=15> */
[----:B------:R-:W0:Y:S04]  /*0e90*/  LDG.E R0, desc[UR10][R14.64] ;  /* 0x0000000a0e007981 */ /* 0x000e28000c1e1900 */
[----:B------:R-:W0:Y:S01]  /*0ea0*/  LDG.E R10, desc[UR10][R2.64] ;  /* 0x0000000a020a7981 */ /* 0x000e22000c1e1900 */
[----:B------:R-:W-:-:S04]  /*0eb0*/  IADD3 R4, P0, PT, R14, UR7, RZ ;  /* 0x000000070e047c10 */ /* 0x000fc8000ff1e0ff */
[----:B------:R-:W-:Y:S01]  /*0ec0*/  IADD3.X R5, PT, PT, RZ, R15, RZ, P0, !PT ;  /* 0x0000000fff057210 */ /* 0x000fe200007fe4ff */
[----:B0-----:R-:W-:-:S05]  /*0ed0*/  FFMA R7, R0, R10, R11 ;  /* 0x0000000a00077223 */ /* 0x001fca000000000b */
[----:B------:R-:W-:Y:S04]  /*0ee0*/  STG.E desc[UR10][R8.64], R7 ;  /* 0x0000000708007986 */ /* 0x000fe8000c10190a */
[----:B------:R-:W2:Y:S04]  /*0ef0*/  LDG.E R4, desc[UR10][R4.64] ;  /* 0x0000000a04047981 */ /* 0x000ea8000c1e1900 */
[----:B------:R-:W2:Y:S02]  /*0f00*/  LDG.E R0, desc[UR10][R2.64] ;  /* 0x0000000a02007981 */ /* 0x000ea4000c1e1900 */
[----:B--2---:R-:W-:-:S05]  /*0f10*/  FFMA R13, R4, R0, R7 ;  /* 0x00000000040d7223 */ /* 0x004fca0000000007 */
[----:B------:R-:W-:Y:S01]  /*0f20*/  STG.E desc[UR10][R8.64], R13 ;  /* 0x0000000d08007986 */ /* 0x000fe2000c10190a */
[----:B------:R-:W-:Y:S05]  /*0f30*/  EXIT ;  /* 0x000000000000794d */ /* 0x000fea0003800000 */
.L_x_38:
        /* <DEDUP_REMOVED lines=12> */
.L_x_50:


//--------------------- .text._Z9pfbFilterPfS_S_i --------------------------
	.section	.text._Z9pfbFilterPfS_S_i,"ax",@progbits
	.align	128
        .global         _Z9pfbFilterPfS_S_i
        .type           _Z9pfbFilterPfS_S_i,@function
        .size           _Z9pfbFilterPfS_S_i,(.L_x_51 - _Z9pfbFilterPfS_S_i)
        .other          _Z9pfbFilterPfS_S_i,@"STO_CUDA_ENTRY STV_DEFAULT"
_Z9pfbFilterPfS_S_i:
.text._Z9pfbFilterPfS_S_i:
        /* <DEDUP_REMOVED lines=8> */
[----:B------:R-:W4:Y:S01]  /*0080*/  LDC.64 R18, c[0x0][0x388] ;  /* 0x0000e200ff127b82 */ /* 0x000f220000000a00 */
[----:B0-----:R-:W-:-:S07]  /*0090*/  IMAD R2, R5, UR4, R2 ;  /* 0x0000000405027c24 */ /* 0x001fce000f8e0202 */
[----:B------:R-:W0:Y:S01]  /*00a0*/  LDC R6, c[0x0][0x398] ;  /* 0x0000e600ff067b82 */ /* 0x000e220000000800 */
[----:B-1----:R-:W-:Y:S02]  /*00b0*/  IMAD R7, R2, R3, R0 ;  /* 0x0000000302077224 */ /* 0x002fe400078e0200 */
[----:B---3--:R-:W-:-:S05]  /*00c0*/  IMAD.WIDE.U32 R4, R0, 0x4, R16 ;  /* 0x0000000400047825 */ /* 0x008fca00078e0010 */
[----:B------:R-:W1:Y:S01]  /*00d0*/  LDC.64 R20, c[0x0][0x380] ;  /* 0x0000e000ff147b82 */ /* 0x000e620000000a00 */
[----:B--2---:R-:W2:Y:S01]  /*00e0*/  LDG.E R5, desc[UR6][R4.64] ;  /* 0x0000000604057981 */ /* 0x004ea2000c1e1900 */
[----:B----4-:R-:W-:-:S05]  /*00f0*/  IMAD.WIDE R18, R7, 0x4, R18 ;  /* 0x0000000407127825 */ /* 0x010fca00078e0212 */
[----:B------:R-:W2:Y:S01]  /*0100*/  LDG.E R2, desc[UR6][R18.64] ;  /* 0x0000000612027981 */ /* 0x000ea2000c1e1900 */
[----:B0-----:R-:W-:Y:S01]  /*0110*/  ISETP.GE.AND P0, PT, R6, 0x2, PT ;  /* 0x000000020600780c */ /* 0x001fe20003f06270 */
[----:B-1----:R-:W-:-:S04]  /*0120*/  IMAD.WIDE R20, R7, 0x4, R20 ;  /* 0x0000000407147825 */ /* 0x002fc800078e0214 */
[----:B--2---:R-:W-:-:S05]  /*0130*/  FMUL R29, R2, R5 ;  /* 0x00000005021d7220 */ /* 0x004fca0000400000 */
[----:B------:R0:W-:Y:S03]  /*0140*/  STG.E desc[UR6][R20.64], R29 ;  /* 0x0000001d14007986 */ /* 0x0001e6000c101906 */
[----:B------:R-:W-:Y:S05]  /*0150*/  @!P0 EXIT ;  /* 0x000000000000894d */ /* 0x000fea0003800000 */
[C---:B------:R-:W-:Y:S01]  /*0160*/  IADD3 R2, PT, PT, R6.reuse, -0x2, RZ ;  /* 0xfffffffe06027810 */ /* 0x040fe20007ffe0ff */
[----:B------:R-:W-:Y:S01]  /*0170*/  UMOV UR4, 0x1 ;  /* 0x0000000100047882 */ /* 0x000fe20000000000 */
[----:B------:R-:W-:Y:S02]  /*0180*/  IADD3 R4, PT, PT, R6, -0x1, RZ ;  /* 0xffffffff06047810 */ /* 0x000fe40007ffe0ff */
[----:B------:R-:W-:-:S13]  /*0190*/  ISETP.GE.U32.AND P0, PT, R2, 0x7, PT ;  /* 0x000000070200780c */ /* 0x000fda0003f06070 */
[----:B------:R-:W-:Y:S05]  /*01a0*/  @!P0 BRA `(.L_x_39) ;  /* 0x0000000400488947 */ /* 0x000fea0003800000 */
[----:B------:R-:W-:Y:S01]  /*01b0*/  LOP3.LUT R2, R4, 0xfffffff8, RZ, 0xc0, !PT ;  /* 0xfffffff804027812 */ /* 0x000fe200078ec0ff */
[C-C-:B------:R-:W-:Y:S01]  /*01c0*/  IMAD R6, R3.reuse, 0x3, R0.reuse ;  /* 0x0000000303067824 */ /* 0x140fe200078e0200 */
[C---:B------:R-:W-:Y:S01]  /*01d0*/  SHF.L.U32 R5, R3.reuse, 0x2, RZ ;  /* 0x0000000203057819 */ /* 0x040fe200000006ff */
[C-C-:B------:R-:W-:Y:S01]  /*01e0*/  IMAD R11, R3.reuse, 0x5, R0.reuse ;  /* 0x00000005030b7824 */ /* 0x140fe200078e0200 */
[CC--:B------:R-:W-:Y:S01]  /*01f0*/  LEA R13, R3.reuse, R0.reuse, 0x1 ;  /* 0x00000000030d7211 */ /* 0x0c0fe200078e08ff */
[C-C-:B------:R-:W-:Y:S01]  /*0200*/  IMAD R10, R3.reuse, 0x6, R0.reuse ;  /* 0x00000006030a7824 */ /* 0x140fe200078e0200 */
[CC--:B------:R-:W-:Y:S01]  /*0210*/  LEA R7, R3.reuse, R0.reuse, 0x3 ;  /* 0x0000000003077211 */ /* 0x0c0fe200078e18ff */
[C-C-:B------:R-:W-:Y:S01]  /*0220*/  IMAD R12, R3.reuse, 0x7, R0.reuse ;  /* 0x00000007030c7824 */ /* 0x140fe200078e0200 */
[----:B------:R-:W-:Y:S01]  /*0230*/  MOV R28, R3 ;  /* 0x00000003001c7202 */ /* 0x000fe20000000f00 */
[----:B------:R-:W-:Y:S01]  /*0240*/  IMAD.IADD R9, R3, 0x1, R0 ;  /* 0x0000000103097824 */ /* 0x000fe200078e0200 */
[----:B------:R-:W-:Y:S01]  /*0250*/  IADD3 R2, PT, PT, -R2, RZ, RZ ;  /* 0x000000ff02027210 */ /* 0x000fe20007ffe1ff */
[----:B------:R-:W-:Y:S01]  /*0260*/  UMOV UR4, URZ ;  /* 0x000000ff00047c82 */ /* 0x000fe20008000000 */
[----:B------:R-:W-:-:S07]  /*0270*/  IADD3 R8, PT, PT, R5, R0, RZ ;  /* 0x0000000005087210 */ /* 0x000fce0007ffe0ff */
.L_x_40:
[----:B------:R-:W-:-:S04]  /*0280*/  IMAD.WIDE.U32 R26, R9, 0x4, R16 ;  /* 0x00000004091a7825 */ /* 0x000fc800078e0010 */
[----:B-1----:R-:W-:Y:S02]  /*0290*/  IMAD.WIDE R22, R28, 0x4, R18 ;  /* 0x000000041c167825 */ /* 0x002fe400078e0212 */
[----:B------:R-:W0:Y:S04]  /*02a0*/  LDG.E R26, desc[UR6][R26.64] ;  /* 0x000000061a1a7981 */ /* 0x000e28000c1e1900 */
[----:B------:R-:W0:Y:S01]  /*02b0*/  LDG.E R14, desc[UR6][R22.64] ;  /* 0x00000006160e7981 */ /* 0x000e22000c1e1900 */
[----:B------:R-:W-:-:S04]  /*02c0*/  IMAD.WIDE.U32 R24, R13, 0x4, R16 ;  /* 0x000000040d187825 */ /* 0x000fc800078e0010 */
[----:B0-----:R-:W-:Y:S01]  /*02d0*/  FFMA R29, R14, R26, R29 ;  /* 0x0000001a0e1d7223 */ /* 0x001fe2000000001d */
[----:B------:R-:W-:-:S04]  /*02e0*/  IADD3 R14, P0, PT, R5, R22, RZ ;  /* 0x00000016050e7210 */ /* 0x000fc80007f1e0ff */
[----:B------:R-:W-:Y:S01]  /*02f0*/  IADD3.X R15, PT, PT, RZ, R23, RZ, P0, !PT ;  /* 0x00000017ff0f7210 */ /* 0x000fe200007fe4ff */
[----:B------:R0:W-:Y:S04]  /*0300*/  STG.E desc[UR6][R20.64], R29 ;  /* 0x0000001d14007986 */ /* 0x0001e8000c101906 */
[----:B------:R-:W0:Y:S04]  /*0310*/  LDG.E R25, desc[UR6][R24.64] ;  /* 0x0000000618197981 */ /* 0x000e28000c1e1900 */
[----:B------:R-:W0:Y:S01]  /*0320*/  LDG.E R24, desc[UR6][R14.64] ;  /* 0x000000060e187981 */ /* 0x000e22000c1e1900 */
[----:B------:R-:W-:-:S05]  /*0330*/  IADD3 R22, P0, PT, R5, R14, RZ ;  /* 0x0000000e05167210 */ /* 0x000fca0007f1e0ff */
[----:B------:R-:W-:Y:S02]  /*0340*/  IMAD.X R23, RZ, RZ, R15, P0 ;  /* 0x000000ffff177224 */ /* 0x000fe400000e060f */
[----:B0-----:R-:W-:Y:S01]  /*0350*/  FFMA R29, R24, R25, R29 ;  /* 0x00000019181d7223 */ /* 0x001fe2000000001d */
[----:B------:R-:W-:-:S04]  /*0360*/  IMAD.WIDE.U32 R24, R6, 0x4, R16 ;  /* 0x0000000406187825 */ /* 0x000fc800078e0010 */
[----:B------:R0:W-:Y:S04]  /*0370*/  STG.E desc[UR6][R20.64], R29 ;  /* 0x0000001d14007986 */ /* 0x0001e8000c101906 */
[----:B------:R-:W0:Y:S04]  /*0380*/  LDG.E R24, desc[UR6][R24.64] ;  /* 0x0000000618187981 */ /* 0x000e28000c1e1900 */
[----:B------:R-:W0:Y:S01]  /*0390*/  LDG.E R27, desc[UR6][R22.64] ;  /* 0x00000006161b7981 */ /* 0x000e22000c1e1900 */
[----:B------:R-:W-:Y:S01]  /*03a0*/  IADD3 R26, P0, PT, R5, R22, RZ ;  /* 0x00000016051a7210 */ /* 0x000fe20007f1e0ff */
[----:B------:R-:W-:-:S04]  /*03b0*/  IMAD.WIDE.U32 R14, R8, 0x4, R16 ;  /* 0x00000004080e7825 */ /* 0x000fc800078e0010 */
[----:B0-----:R-:W-:Y:S01]  /*03c0*/  FFMA R29, R27, R24, R29 ;  /* 0x000000181b1d7223 */ /* 0x001fe2000000001d */
[----:B------:R-:W-:-:S04]  /*03d0*/  IADD3.X R27, PT, PT, RZ, R23, RZ, P0, !PT ;  /* 0x00000017ff1b7210 */ /* 0x000fc800007fe4ff */
[----:B------:R0:W-:Y:S04]  /*03e0*/  STG.E desc[UR6][R20.64], R29 ;  /* 0x0000001d14007986 */ /* 0x0001e8000c101906 */
[----:B------:R-:W0:Y:S04]  /*03f0*/  LDG.E R15, desc[UR6][R14.64] ;  /* 0x000000060e0f7981 */ /* 0x000e28000c1e1900 */
[----:B------:R-:W0:Y:S01]  /*0400*/  LDG.E R14, desc[UR6][R26.64] ;  /* 0x000000061a0e7981 */ /* 0x000e22000c1e1900 */
[----:B------:R-:W-:Y:S01]  /*0410*/  IADD3 R22, P0, PT, R5, R26, RZ ;  /* 0x0000001a05167210 */ /* 0x000fe20007f1e0ff */
[----:B------:R-:W-:-:S03]  /*0420*/  IMAD.WIDE.U32 R24, R11, 0x4, R16 ;  /* 0x000000040b187825 */ /* 0x000fc600078e0010 */
[----:B------:R-:W-:Y:S01]  /*0430*/  IADD3.X R23, PT, PT, RZ, R27, RZ, P0, !PT ;  /* 0x0000001bff177210 */ /* 0x000fe200007fe4ff */
[----:B0-----:R-:W-:-:S05]  /*0440*/  FFMA R29, R14, R15, R29 ;  /* 0x0000000f0e1d7223 */ /* 0x001fca000000001d */
[----:B------:R0:W-:Y:S04]  /*0450*/  STG.E desc[UR6][R20.64], R29 ;  /* 0x0000001d14007986 */ /* 0x0001e8000c101906 */
[----:B------:R-:W0:Y:S04]  /*0460*/  LDG.E R25, desc[UR6][R24.64] ;  /* 0x0000000618197981 */ /* 0x000e28000c1e1900 */
[----:B------:R-:W0:Y:S01]  /*0470*/  LDG.E R24, desc[UR6][R22.64] ;  /* 0x0000000616187981 */ /* 0x000e22000c1e1900 */
[----:B------:R-:W-:-:S04]  /*0480*/  IADD3 R14, P0, PT, R5, R22, RZ ;  /* 0x00000016050e7210 */ /* 0x000fc80007f1e0ff */
[----:B------:R-:W-:Y:S01]  /*0490*/  IADD3.X R15, PT, PT, RZ, R23, RZ, P0, !PT ;  /* 0x00000017ff0f7210 */ /* 0x000fe200007fe4ff */
        /* <DEDUP_REMOVED lines=10> */
[----:B------:R-:W2:Y:S04]  /*0540*/  LDG.E R22, desc[UR6][R22.64] ;  /* 0x0000000616167981 */ /* 0x000ea8000c1e1900 */
[----:B------:R-:W2:Y:S01]  /*0550*/  LDG.E R14, desc[UR6][R26.64] ;  /* 0x000000061a0e7981 */ /* 0x000ea2000c1e1900 */
[----:B------:R-:W-:-:S05]  /*0560*/  IADD3 R24, P0, PT, R5, R26, RZ ;  /* 0x0000001a05187210 */ /* 0x000fca0007f1e0ff */
[----:B------:R-:W-:Y:S02]  /*0570*/  IMAD.X R25, RZ, RZ, R27, P0 ;  /* 0x000000ffff197224 */ /* 0x000fe400000e061b */
[----:B--2---:R-:W-:Y:S01]  /*0580*/  FFMA R23, R14, R22, R29 ;  /* 0x000000160e177223 */ /* 0x004fe2000000001d */
[----:B------:R-:W-:-:S04]  /*0590*/  IMAD.WIDE.U32 R14, R7, 0x4, R16 ;  /* 0x00000004070e7825 */ /* 0x000fc800078e0010 */
[----:B------:R1:W-:Y:S04]  /*05a0*/  STG.E desc[UR6][R20.64], R23 ;  /* 0x0000001714007986 */ /* 0x0003e8000c101906 */
[----:B------:R-:W0:Y:S04]  /*05b0*/  LDG.E R24, desc[UR6][R24.64] ;  /* 0x0000000618187981 */ /* 0x000e28000c1e1900 */
[----:B------:R-:W0:Y:S01]  /*05c0*/  LDG.E R14, desc[UR6][R14.64] ;  /* 0x000000060e0e7981 */ /* 0x000e22000c1e1900 */
[----:B------:R-:W-:Y:S01]  /*05d0*/  IADD3 R2, PT, PT, R2, 0x8, RZ ;  /* 0x0000000802027810 */ /* 0x000fe20007ffe0ff */
[----:B------:R-:W-:Y:S01]  /*05e0*/  UIADD3 UR4, UPT, UPT, UR4, 0x8, URZ ;  /* 0x0000000804047890 */ /* 0x000fe2000fffe0ff */
[C---:B------:R-:W-:Y:S01]  /*05f0*/  LEA R28, R3.reuse, R28, 0x3 ;  /* 0x0000001c031c7211 */ /* 0x040fe200078e18ff */
[----:B------:R-:W-:Y:S01]  /*0600*/  IMAD R8, R3, 0x8, R8 ;  /* 0x0000000803087824 */ /* 0x000fe200078e0208 */
[----:B------:R-:W-:-:S02]  /*0610*/  ISETP.NE.AND P0, PT, R2, RZ, PT ;  /* 0x000000ff0200720c */ /* 0x000fc40003f05270 */
[C---:B------:R-:W-:Y:S02]  /*0620*/  LEA R13, R3.reuse, R13, 0x3 ;  /* 0x0000000d030d7211 */ /* 0x040fe400078e18ff */
[C---:B------:R-:W-:Y:S02]  /*0630*/  LEA R6, R3.reuse, R6, 0x3 ;  /* 0x0000000603067211 */ /* 0x040fe400078e18ff */
[C---:B------:R-:W-:Y:S02]  /*0640*/  LEA R11, R3.reuse, R11, 0x3 ;  /* 0x0000000b030b7211 */ /* 0x040fe400078e18ff */
[C---:B------:R-:W-:Y:S02]  /*0650*/  LEA R10, R3.reuse, R10, 0x3 ;  /* 0x0000000a030a7211 */ /* 0x040fe400078e18ff */
[C---:B------:R-:W-:Y:S02]  /*0660*/  LEA R12, R3.reuse, R12, 0x3 ;  /* 0x0000000c030c7211 */ /* 0x040fe400078e18ff */
[----:B------:R-:W-:-:S02]  /*0670*/  LEA R7, R3, R7, 0x3 ;  /* 0x0000000703077211 */ /* 0x000fc400078e18ff */
[----:B------:R-:W-:Y:S01]  /*0680*/  LEA R9, R3, R9, 0x3 ;  /* 0x0000000903097211 */ /* 0x000fe200078e18ff */
[----:B0-----:R-:W-:-:S05]  /*0690*/  FFMA R29, R24, R14, R23 ;  /* 0x0000000e181d7223 */ /* 0x001fca0000000017 */
[----:B------:R1:W-:Y:S01]  /*06a0*/  STG.E desc[UR6][R20.64], R29 ;  /* 0x0000001d14007986 */ /* 0x0003e2000c101906 */
[----:B------:R-:W-:Y:S05]  /*06b0*/  @P0 BRA `(.L_x_40) ;  /* 0xfffffff800f00947 */ /* 0x000fea000383ffff */
[----:B------:R-:W-:-:S12]  /*06c0*/  UIADD3 UR4, UPT, UPT, UR4, 0x1, URZ ;  /* 0x0000000104047890 */ /* 0x000fd8000fffe0ff */
.L_x_39:
[----:B------:R-:W-:-:S13]  /*06d0*/  LOP3.LUT P0, R5, R4, 0x7, RZ, 0xc0, !PT ;  /* 0x0000000704057812 */ /* 0x000fda000780c0ff */
[----:B------:R-:W-:Y:S05]  /*06e0*/  @!P0 EXIT ;  /* 0x000000000000894d */ /* 0x000fea0003800000 */
[----:B------:R-:W-:Y:S02]  /*06f0*/  ISETP.GE.U32.AND P1, PT, R5, 0x4, PT ;  /* 0x000000040500780c */ /* 0x000fe40003f26070 */
[----:B------:R-:W-:-:S04]  /*0700*/  LOP3.LUT R2, R4, 0x3, RZ, 0xc0, !PT ;  /* 0x0000000304027812 */ /* 0x000fc800078ec0ff */
[----:B------:R-:W-:-:S07]  /*0710*/  ISETP.NE.AND P0, PT, R2, RZ, PT ;  /* 0x000000ff0200720c */ /* 0x000fce0003f05270 */
[----:B------:R-:W-:Y:S06]  /*0720*/  @!P1 BRA `(.L_x_41) ;  /* 0x0000000000889947 */ /* 0x000fec0003800000 */
[----:B------:R-:W-:-:S04]  /*0730*/  IMAD R9, R3, UR4, RZ ;  /* 0x0000000403097c24 */ /* 0x000fc8000f8e02ff */
[C---:B------:R-:W-:Y:S02]  /*0740*/  IMAD.IADD R7, R9.reuse, 0x1, R0 ;  /* 0x0000000109077824 */ /* 0x040fe400078e0200 */
[----:B------:R-:W-:-:S04]  /*0750*/  IMAD.WIDE R8, R9, 0x4, R18 ;  /* 0x0000000409087825 */ /* 0x000fc800078e0212 */
[----:B------:R-:W-:Y:S01]  /*0760*/  IMAD.WIDE.U32 R10, R7, 0x4, R16 ;  /* 0x00000004070a7825 */ /* 0x000fe200078e0010 */
[----:B------:R-:W0:Y:S05]  /*0770*/  LDG.E R12, desc[UR6][R8.64] ;  /* 0x00000006080c7981 */ /* 0x000e2a000c1e1900 */
[----:B------:R-:W0:Y:S01]  /*0780*/  LDG.E R10, desc[UR6][R10.64] ;  /* 0x000000060a0a7981 */ /* 0x000e22000c1e1900 */
[----:B------:R-:W-:Y:S02]  /*0790*/  SHF.L.U32 R5, R3, 0x2, RZ ;  /* 0x0000000203057819 */ /* 0x000fe400000006ff */
[----:B------:R-:W-:Y:S02]  /*07a0*/  IADD3 R15, PT, PT, R7, R3, RZ ;  /* 0x00000003070f7210 */ /* 0x000fe40007ffe0ff */
[----:B------:R-:W-:-:S04]  /*07b0*/  IADD3 R6, P1, PT, R5, R8, RZ ;  /* 0x0000000805067210 */ /* 0x000fc80007f3e0ff */
[----:B------:R-:W-:Y:S01]  /*07c0*/  IADD3.X R7, PT, PT, RZ, R9, RZ, P1, !PT ;  /* 0x00000009ff077210 */ /* 0x000fe20000ffe4ff */
[----:B01----:R-:W-:Y:S01]  /*07d0*/  FFMA R29, R12, R10, R29 ;  /* 0x0000000a0c1d7223 */ /* 0x003fe2000000001d */
[----:B------:R-:W-:-:S04]  /*07e0*/  IMAD.WIDE.U32 R12, R15, 0x4, R16 ;  /* 0x000000040f0c7825 */ /* 0x000fc800078e0010 */
[----:B------:R0:W-:Y:S04]  /*07f0*/  STG.E desc[UR6][R20.64], R29 ;  /* 0x0000001d14007986 */ /* 0x0001e8000c101906 */
[----:B------:R-:W2:Y:S04]  /*0800*/  LDG.E R12, desc[UR6][R12.64] ;  /* 0x000000060c0c7981 */ /* 0x000ea8000c1e1900 */
[----:B------:R-:W2:Y:S01]  /*0810*/  LDG.E R14, desc[UR6][R6.64] ;  /* 0x00000006060e7981 */ /* 0x000ea2000c1e1900 */
[----:B------:R-:W-:Y:S02]  /*0820*/  IADD3 R11, PT, PT, R15, R3, RZ ;  /* 0x000000030f0b7210 */ /* 0x000fe40007ffe0ff */
[----:B------:R-:W-:-:S04]  /*0830*/  IADD3 R8, P1, PT, R5, R6, RZ ;  /* 0x0000000605087210 */ /* 0x000fc80007f3e0ff */
[----:B------:R-:W-:Y:S01]  /*0840*/  IADD3.X R9, PT, PT, RZ, R7, RZ, P1, !PT ;  /* 0x00000007ff097210 */ /* 0x000fe20000ffe4ff */
[----:B--2---:R-:W-:Y:S01]  /*0850*/  FFMA R23, R14, R12, R29 ;  /* 0x0000000c0e177223 */ /* 0x004fe2000000001d */
[----:B------:R-:W-:-:S04]  /*0860*/  IMAD.WIDE.U32 R14, R11, 0x4, R16 ;  /* 0x000000040b0e7825 */ /* 0x000fc800078e0010 */
[----:B------:R2:W-:Y:S04]  /*0870*/  STG.E desc[UR6][R20.64], R23 ;  /* 0x0000001714007986 */ /* 0x0005e8000c101906 */
[----:B------:R-:W3:Y:S04]  /*0880*/  LDG.E R22, desc[UR6][R8.64] ;  /* 0x0000000608167981 */ /* 0x000ee8000c1e1900 */
[----:B------:R-:W3:Y:S01]  /*0890*/  LDG.E R14, desc[UR6][R14.64] ;  /* 0x000000060e0e7981 */ /* 0x000ee2000c1e1900 */
[----:B------:R-:W-:Y:S01]  /*08a0*/  IMAD.IADD R13, R11, 0x1, R3 ;  /* 0x000000010b0d7824 */ /* 0x000fe200078e0203 */
[----:B------:R-:W-:-:S03]  /*08b0*/  IADD3 R10, P1, PT, R5, R8, RZ ;  /* 0x00000008050a7210 */ /* 0x000fc60007f3e0ff */
[----:B------:R-:W-:Y:S01]  /*08c0*/  IMAD.WIDE.U32 R6, R13, 0x4, R16 ;  /* 0x000000040d067825 */ /* 0x000fe200078e0010 */
[----:B------:R-:W-:-:S03]  /*08d0*/  IADD3.X R11, PT, PT, RZ, R9, RZ, P1, !PT ;  /* 0x00000009ff0b7210 */ /* 0x000fc60000ffe4ff */
[----:B---3--:R-:W-:-:S05]  /*08e0*/  FFMA R5, R22, R14, R23 ;  /* 0x0000000e16057223 */ /* 0x008fca0000000017 */
[----:B------:R2:W-:Y:S04]  /*08f0*/  STG.E desc[UR6][R20.64], R5 ;  /* 0x0000000514007986 */ /* 0x0005e8000c101906 */
[----:B------:R-:W0:Y:S04]  /*0900*/  LDG.E R10, desc[UR6][R10.64] ;  /* 0x000000060a0a7981 */ /* 0x000e28000c1e1900 */
[----:B------:R-:W0:Y:S01]  /*0910*/  LDG.E R6, desc[UR6][R6.64] ;  /* 0x0000000606067981 */ /* 0x000e22000c1e1900 */
[----:B------:R-:W-:Y:S01]  /*0920*/  UIADD3 UR4, UPT, UPT, UR4, 0x4, URZ ;  /* 0x0000000404047890 */ /* 0x000fe2000fffe0ff */
[----:B0-----:R-:W-:-:S05]  /*0930*/  FFMA R29, R10, R6, R5 ;  /* 0x000000060a1d7223 */ /* 0x001fca0000000005 */
[----:B------:R2:W-:Y:S06]  /*0940*/  STG.E desc[UR6][R20.64], R29 ;  /* 0x0000001d14007986 */ /* 0x0005ec000c101906 */
.L_x_41:
[----:B------:R-:W-:Y:S05]  /*0950*/  @!P0 EXIT ;  /* 0x000000000000894d */ /* 0x000fea0003800000 */
[----:B------:R-:W-:Y:S02]  /*0960*/  ISETP.NE.AND P1, PT, R2, 0x1, PT ;  /* 0x000000010200780c */ /* 0x000fe40003f25270 */
[----:B------:R-:W-:-:S04]  /*0970*/  LOP3.LUT R4, R4, 0x1, RZ, 0xc0, !PT ;  /* 0x0000000104047812 */ /* 0x000fc800078ec0ff */
[----:B------:R-:W-:-:S07]  /*0980*/  ISETP.NE.U32.AND P0, PT, R4, 0x1, PT ;  /* 0x000000010400780c */ /* 0x000fce0003f05070 */
[----:B------:R-:W-:Y:S06]  /*0990*/  @!P1 BRA `(.L_x_42) ;  /* 0x0000000000449947 */ /* 0x000fec0003800000 */
[----:B--2---:R-:W-:-:S05]  /*09a0*/  IMAD R5, R3, UR4, RZ ;  /* 0x0000000403057c24 */ /* 0x004fca000f8e02ff */
[C---:B------:R-:W-:Y:S01]  /*09b0*/  IADD3 R9, PT, PT, R5.reuse, R0, RZ ;  /* 0x0000000005097210 */ /* 0x040fe20007ffe0ff */
[----:B------:R-:W-:-:S04]  /*09c0*/  IMAD.WIDE R4, R5, 0x4, R18 ;  /* 0x0000000405047825 */ /* 0x000fc800078e0212 */
[C---:B------:R-:W-:Y:S01]  /*09d0*/  IMAD.WIDE.U32 R6, R9.reuse, 0x4, R16 ;  /* 0x0000000409067825 */ /* 0x040fe200078e0010 */
[----:B------:R-:W2:Y:S05]  /*09e0*/  LDG.E R2, desc[UR6][R4.64] ;  /* 0x0000000604027981 */ /* 0x000eaa000c1e1900 */
[----:B------:R-:W2:Y:S01]  /*09f0*/  LDG.E R6, desc[UR6][R6.64] ;  /* 0x0000000606067981 */ /* 0x000ea2000c1e1900 */
[----:B------:R-:W-:Y:S02]  /*0a00*/  IADD3 R11, PT, PT, R9, R3, RZ ;  /* 0x00000003090b7210 */ /* 0x000fe40007ffe0ff */
[----:B------:R-:W-:-:S03]  /*0a10*/  LEA R8, P1, R3, R4, 0x2 ;  /* 0x0000000403087211 */ /* 0x000fc600078210ff */
[----:B------:R-:W-:Y:S01]  /*0a20*/  IMAD.WIDE.U32 R10, R11, 0x4, R16 ;  /* 0x000000040b0a7825 */ /* 0x000fe200078e0010 */
[----:B------:R-:W-:-:S03]  /*0a30*/  IADD3.X R9, PT, PT, RZ, R5, RZ, P1, !PT ;  /* 0x00000005ff097210 */ /* 0x000fc60000ffe4ff */
[----:B--2---:R-:W-:-:S05]  /*0a40*/  FFMA R13, R2, R6, R29 ;  /* 0x00000006020d7223 */ /* 0x004fca000000001d */
[----:B------:R3:W-:Y:S04]  /*0a50*/  STG.E desc[UR6][R20.64], R13 ;  /* 0x0000000d14007986 */ /* 0x0007e8000c101906 */
[----:B------:R-:W0:Y:S04]  /*0a60*/  LDG.E R8, desc[UR6][R8.64] ;  /* 0x0000000608087981 */ /* 0x000e28000c1e1900 */
[----:B------:R-:W0:Y:S01]  /*0a70*/  LDG.E R10, desc[UR6][R10.64] ;  /* 0x000000060a0a7981 */ /* 0x000e22000c1e1900 */
[----:B------:R-:W-:Y:S01]  /*0a80*/  UIADD3 UR4, UPT, UPT, UR4, 0x2, URZ ;  /* 0x0000000204047890 */ /* 0x000fe2000fffe0ff */
[----:B01----:R-:W-:-:S05]  /*0a90*/  FFMA R29, R8, R10, R13 ;  /* 0x0000000a081d7223 */ /* 0x003fca000000000d */
[----:B------:R3:W-:Y:S06]  /*0aa0*/  STG.E desc[UR6][R20.64], R29 ;  /* 0x0000001d14007986 */ /* 0x0007ec000c101906 */
.L_x_42:
[----:B------:R-:W-:Y:S05]  /*0ab0*/  @P0 EXIT ;  /* 0x000000000000094d */ /* 0x000fea0003800000 */
[----:B------:R-:W-:-:S04]  /*0ac0*/  IMAD R3, R3, UR4, RZ ;  /* 0x0000000403037c24 */ /* 0x000fc8000f8e02ff */
[C---:B------:R-:W-:Y:S01]  /*0ad0*/  IMAD.WIDE R18, R3.reuse, 0x4, R18 ;  /* 0x0000000403127825 */ /* 0x040fe200078e0212 */
[----:B--2---:R-:W-:-:S05]  /*0ae0*/  IADD3 R5, PT, PT, R3, R0, RZ ;  /* 0x0000000003057210 */ /* 0x004fca0007ffe0ff */
[----:B------:R-:W-:Y:S01]  /*0af0*/  IMAD.WIDE.U32 R16, R5, 0x4, R16 ;  /* 0x0000000405107825 */ /* 0x000fe200078e0010 */
[----:B------:R-:W0:Y:S05]  /*0b00*/  LDG.E R18, desc[UR6][R18.64] ;  /* 0x0000000612127981 */ /* 0x000e2a000c1e1900 */
[----:B------:R-:W0:Y:S02]  /*0b10*/  LDG.E R16, desc[UR6][R16.64] ;  /* 0x0000000610107981 */ /* 0x000e24000c1e1900 */
[----:B01-3--:R-:W-:-:S05]  /*0b20*/  FFMA R29, R18, R16, R29 ;  /* 0x00000010121d7223 */ /* 0x00bfca000000001d */
[----:B------:R-:W-:Y:S01]  /*0b30*/  STG.E desc[UR6][R20.64], R29 ;  /* 0x0000001d14007986 */ /* 0x000fe2000c101906 */
[----:B------:R-:W-:Y:S05]  /*0b40*/  EXIT ;  /* 0x000000000000794d */ /* 0x000fea0003800000 */
.L_x_43:
        /* <DEDUP_REMOVED lines=11> */
.L_x_51:


//--------------------- .text._Z6warmupPfS_       --------------------------
	.section	.text._Z6warmupPfS_,"ax",@progbits
	.align	128
        .global         _Z6warmupPfS_
        .type           _Z6warmupPfS_,@function
        .size           _Z6warmupPfS_,(.L_x_52 - _Z6warmupPfS_)
        .other          _Z6warmupPfS_,@"STO_CUDA_ENTRY STV_DEFAULT"
_Z6warmupPfS_:
.text._Z6warmupPfS_:
[----:B------:R-:W-:Y:S01]  /*0000*/  LDC R1, c[0x0][0x37c] ;  /* 0x0000df00ff017b82 */ /* 0x000fe20000000800 */
[----:B------:R-:W0:Y:S07]  /*0010*/  S2R R7, SR_TID.X ;  /* 0x0000000000077919 */ /* 0x000e2e0000002100 */
[----:B------:R-:W0:Y:S01]  /*0020*/  S2UR UR6, SR_CTAID.X ;  /* 0x00000000000679c3 */ /* 0x000e220000002500 */
[----:B------:R-:W1:Y:S07]  /*0030*/  LDCU.64 UR4, c[0x0][0x358] ;  /* 0x00006b00ff0477ac */ /* 0x000e6e0008000a00 */
[----:B------:R-:W0:Y:S08]  /*0040*/  LDC R0, c[0x0][0x360] ;  /* 0x0000d800ff007b82 */ /* 0x000e300000000800 */
[----:B------:R-:W2:Y:S08]  /*0050*/  LDC.64 R2, c[0x0][0x380] ;  /* 0x0000e000ff027b82 */ /* 0x000eb00000000a00 */
[----:B------:R-:W3:Y:S01]  /*0060*/  LDC.64 R4, c[0x0][0x388] ;  /* 0x0000e200ff047b82 */ /* 0x000ee20000000a00 */
[----:B0-----:R-:W-:-:S04]  /*0070*/  IMAD R7, R0, UR6, R7 ;  /* 0x0000000600077c24 */ /* 0x001fc8000f8e0207 */
[----:B--2---:R-:W-:-:S06]  /*0080*/  IMAD.WIDE R2, R7, 0x4, R2 ;  /* 0x0000000407027825 */ /* 0x004fcc00078e0202 */
[----:B-1----:R-:W2:Y:S01]  /*0090*/  LDG.E R2, desc[UR4][R2.64] ;  /* 0x0000000402027981 */ /* 0x002ea2000c1e1900 */
[----:B---3--:R-:W-:-:S04]  /*00a0*/  IMAD.WIDE R4, R7, 0x4, R4 ;  /* 0x0000000407047825 */ /* 0x008fc800078e0204 */
[----:B--2---:R-:W-:-:S05]  /*00b0*/  FMUL R7, R2, R2 ;  /* 0x0000000202077220 */ /* 0x004fca0000400000 */
[----:B------:R-:W-:Y:S01]  /*00c0*/  STG.E desc[UR4][R4.64], R7 ;  /* 0x0000000704007986 */ /* 0x000fe2000c101904 */
[----:B------:R-:W-:Y:S05]  /*00d0*/  EXIT ;  /* 0x000000000000794d */ /* 0x000fea0003800000 */
.L_x_44:
        /* <DEDUP_REMOVED lines=10> */
.L_x_52:


//--------------------- .nv.shared._Z15pfbFilterSharedPfS_S_i --------------------------
	.section	.nv.shared._Z15pfbFilterSharedPfS_S_i,"aw",@nobits
	.sectionflags	@""
	.align	16
	.zero		1024


//--------------------- .nv.shared.reserved.0     --------------------------
	.section	.nv.shared.reserved.0,"aw",@nobits
	.weak		__nv_reservedSMEM_offset_0_alias
	.size		__nv_reservedSMEM_offset_0_alias, 0, 64
	.other		__nv_reservedSMEM_offset_0_alias,@"STO_CUDA_RESERVED_SHARED STV_DEFAULT"
__nv_reservedSMEM_offset_0_alias:
	.zero		0
	.zero		64


//--------------------- .nv.shared._Z17pfbFilterConstantPfS_i --------------------------
	.section	.nv.shared._Z17pfbFilterConstantPfS_i,"aw",@nobits
	.sectionflags	@""
	.align	16
	.zero		1024


//--------------------- .nv.shared._Z8initTapsPf  --------------------------
	.section	.nv.shared._Z8initTapsPf,"aw",@nobits
	.sectionflags	@""
	.align	16
	.zero		1024


//--------------------- .nv.shared._Z10pfbFilter4PfS_S_i --------------------------
	.section	.nv.shared._Z10pfbFilter4PfS_S_i,"aw",@nobits
	.sectionflags	@""
	.align	16
	.zero		1024


//--------------------- .nv.shared._Z9pfbFilterPfS_S_i --------------------------
	.section	.nv.shared._Z9pfbFilterPfS_S_i,"aw",@nobits
	.sectionflags	@""
	.align	16
	.zero		1024


//--------------------- .nv.shared._Z6warmupPfS_  --------------------------
	.section	.nv.shared._Z6warmupPfS_,"aw",@nobits
	.sectionflags	@""
	.align	16
	.zero		1024


//--------------------- .nv.constant0._Z15pfbFilterSharedPfS_S_i --------------------------
	.section	.nv.constant0._Z15pfbFilterSharedPfS_S_i,"a",@progbits
	.sectionflags	@""
	.align	4
.nv.constant0._Z15pfbFilterSharedPfS_S_i:
	.zero		924


//--------------------- .nv.constant0._Z17pfbFilterConstantPfS_i --------------------------
	.section	.nv.constant0._Z17pfbFilterConstantPfS_i,"a",@progbits
	.sectionflags	@""
	.align	4
.nv.constant0._Z17pfbFilterConstantPfS_i:
	.zero		916


//--------------------- .nv.constant0._Z8initTapsPf --------------------------
	.section	.nv.constant0._Z8initTapsPf,"a",@progbits
	.sectionflags	@""
	.align	4
.nv.constant0._Z8initTapsPf:
	.zero		904


//--------------------- .nv.constant0._Z10pfbFilter4PfS_S_i --------------------------
	.section	.nv.constant0._Z10pfbFilter4PfS_S_i,"a",@progbits
	.sectionflags	@""
	.align	4
.nv.constant0._Z10pfbFilter4PfS_S_i:
	.zero		924


//--------------------- .nv.constant0._Z9pfbFilterPfS_S_i --------------------------
	.section	.nv.constant0._Z9pfbFilterPfS_S_i,"a",@progbits
	.sectionflags	@""
	.align	4
.nv.constant0._Z9pfbFilterPfS_S_i:
	.zero		924


//--------------------- .nv.constant0._Z6warmupPfS_ --------------------------
	.section	.nv.constant0._Z6warmupPfS_,"a",@progbits
	.sectionflags	@""
	.align	4
.nv.constant0._Z6warmupPfS_:
	.zero		912


//--------------------- SYMBOLS --------------------------

	.type		.nv.reservedSmem.offset0,@object
	.size		.nv.reservedSmem.offset0,0x4
	.type		.nv.reservedSmem.cap,@object
	.size		.nv.reservedSmem.cap,0x4
